	.target	sm_100a

	.elftype	@"ET_EXEC"


//--------------------- .note.nv.tkinfo           --------------------------
	.section	.note.nv.tkinfo,"",@"SHT_NOTE"
	.sectionflags	@"SHF_NOTE_NV_TKINFO"
	.tkinfo
        /*0018*/ 	.word	0x00000002
        /*0030*/ 	.string	""
        /*0030*/ 	.string	"ptxas"
        /*0030*/ 	.string	"Cuda compilation tools, release 13.0, V13.0.88"
        /*0030*/ 	.string	"Build cuda_13.0.r13.0/compiler.36424714_0"
        /*0030*/ 	.string	"-arch sm_100a -m 64 "



//--------------------- .note.nv.cuinfo           --------------------------
	.section	.note.nv.cuinfo,"",@"SHT_NOTE"
	.sectionflags	@"SHF_NOTE_NV_CUINFO"
        /*0018*/ 	.short	0x0002
        /*001a*/ 	.short	0x0064
        /*001c*/ 	.short	0x0082
	.zero		2


//--------------------- .nv.info                  --------------------------
	.section	.nv.info,"",@"SHT_CUDA_INFO"
	.align	4


	//----- nvinfo : EIATTR_REGCOUNT
	.align		4
        /*0000*/ 	.byte	0x04, 0x2f
        /*0002*/ 	.short	(.L_19 - .L_18)
	.align		4
.L_18:
        /*0004*/ 	.word	index@(_ZN7cutlass13device_kernelINS_4gemm6kernel13GemmUniversalIN4cute5tupleIJiiiiEEENS1_10collective13CollectiveMmaINS1_35MainloopSm100TmaUmmaWarpSpecializedILi36ELi2ELi4ENS5_IJNS4_1CILi2EEENSA_ILi1EEESC_EEEEENS5_IJNSA_ILi128EEENSA_ILi64EEESG_EEENS_12float_e4m3_tENS5_IJlSC_lEEESI_SJ_NS4_8TiledMMAINS4_8MMA_AtomIJNS4_10MMA_TraitsINS4_25SM100_MMA_F8F6F4_2x1SM_SSEJSI_SI_fSF_SG_NS4_17integral_constantINS4_4UMMA5MajorELSQ_0EEESR_NSO_INSP_7ScaleInELSS_0EEEST_EEEEEENS4_6LayoutINS5_IJSC_SC_SC_EEENS5_IJNSA_ILi0EEESY_SY_EEEEENS5_IJNS4_10UnderscoreES11_S11_EEEEENS4_18SM100_TMA_2SM_LOADENS4_14ComposedLayoutINS4_7SwizzleILi2ELi4ELi3EEENS4_18smem_ptr_flag_bitsILi8EEENSW_INS5_IJNSA_ILi8EEESG_EEENS5_IJSG_SC_EEEEEEEvNS4_8identityES14_S1E_vS1F_EENS_8epilogue10collective18CollectiveEpilogueINS1H_23Sm100TmaWarpSpecializedILi1ELi1ELi32ELb0ELb0EEEJNS5_IJSG_SG_SG_EEENS5_IJNSW_ISG_SC_EES1N_EEESI_SJ_SI_SJ_NS1H_6fusion15FusionCallbacksIS1L_NS1P_13LinCombEltActINS1H_6thread4SiLuESI_fSI_fLNS_15FloatRoundStyleE2EEES1M_S1O_JEEENS4_5SM1004TMEM4LOAD26SM100_TMEM_LOAD_32dp32b32xENS4_13SM90_TMA_LOADES1E_NS4_39AutoVectorizingCopyWithAssumedAlignmentILi128EEENS4_14SM90_TMA_STOREES1E_S23_S23_EEEvvEEEEvNT_6ParamsE)
        /*0008*/ 	.word	0x00000096


	//----- nvinfo : EIATTR_FRAME_SIZE
	.align		4
.L_19:
        /*000c*/ 	.byte	0x04, 0x11
        /*000e*/ 	.short	(.L_21 - .L_20)
	.align		4
.L_20:
        /*0010*/ 	.word	index@($__internal_3_$__cuda_sm20_rcp_rn_f32_slowpath)
        /*0014*/ 	.word	0x00000000


	//----- nvinfo : EIATTR_FRAME_SIZE
	.align		4
.L_21:
        /*0018*/ 	.byte	0x04, 0x11
        /*001a*/ 	.short	(.L_23 - .L_22)
	.align		4
.L_22:
        /*001c*/ 	.word	index@($__internal_2_$__cuda_sm10x_tcgen05_guardrail_trap_unallocated_columns_being_dealloced)
        /*0020*/ 	.word	0x00000000


	//----- nvinfo : EIATTR_FRAME_SIZE
	.align		4
.L_23:
        /*0024*/ 	.byte	0x04, 0x11
        /*0026*/ 	.short	(.L_25 - .L_24)
	.align		4
.L_24:
        /*0028*/ 	.word	index@($__internal_1_$__cuda_sm10x_tcgen05_guardrail_trap_phase_invalid_during_alloc)
        /*002c*/ 	.word	0x00000000


	//----- nvinfo : EIATTR_FRAME_SIZE
	.align		4
.L_25:
        /*0030*/ 	.byte	0x04, 0x11
        /*0032*/ 	.short	(.L_27 - .L_26)
	.align		4
.L_26:
        /*0034*/ 	.word	index@($__internal_0_$__cuda_sm10x_tcgen05_guardrail_trap_col_being_dealloced_not_returned_by_alloc)
        /*0038*/ 	.word	0x00000000


	//----- nvinfo : EIATTR_FRAME_SIZE
	.align		4
.L_27:
        /*003c*/ 	.byte	0x04, 0x11
        /*003e*/ 	.short	(.L_29 - .L_28)
	.align		4
.L_28:
        /*0040*/ 	.word	index@(_ZN7cutlass13device_kernelINS_4gemm6kernel13GemmUniversalIN4cute5tupleIJiiiiEEENS1_10collective13CollectiveMmaINS1_35MainloopSm100TmaUmmaWarpSpecializedILi36ELi2ELi4ENS5_IJNS4_1CILi2EEENSA_ILi1EEESC_EEEEENS5_IJNSA_ILi128EEENSA_ILi64EEESG_EEENS_12float_e4m3_tENS5_IJlSC_lEEESI_SJ_NS4_8TiledMMAINS4_8MMA_AtomIJNS4_10MMA_TraitsINS4_25SM100_MMA_F8F6F4_2x1SM_SSEJSI_SI_fSF_SG_NS4_17integral_constantINS4_4UMMA5MajorELSQ_0EEESR_NSO_INSP_7ScaleInELSS_0EEEST_EEEEEENS4_6LayoutINS5_IJSC_SC_SC_EEENS5_IJNSA_ILi0EEESY_SY_EEEEENS5_IJNS4_10UnderscoreES11_S11_EEEEENS4_18SM100_TMA_2SM_LOADENS4_14ComposedLayoutINS4_7SwizzleILi2ELi4ELi3EEENS4_18smem_ptr_flag_bitsILi8EEENSW_INS5_IJNSA_ILi8EEESG_EEENS5_IJSG_SC_EEEEEEEvNS4_8identityES14_S1E_vS1F_EENS_8epilogue10collective18CollectiveEpilogueINS1H_23Sm100TmaWarpSpecializedILi1ELi1ELi32ELb0ELb0EEEJNS5_IJSG_SG_SG_EEENS5_IJNSW_ISG_SC_EES1N_EEESI_SJ_SI_SJ_NS1H_6fusion15FusionCallbacksIS1L_NS1P_13LinCombEltActINS1H_6thread4SiLuESI_fSI_fLNS_15FloatRoundStyleE2EEES1M_S1O_JEEENS4_5SM1004TMEM4LOAD26SM100_TMEM_LOAD_32dp32b32xENS4_13SM90_TMA_LOADES1E_NS4_39AutoVectorizingCopyWithAssumedAlignmentILi128EEENS4_14SM90_TMA_STOREES1E_S23_S23_EEEvvEEEEvNT_6ParamsE)
        /*0044*/ 	.word	0x00000000


	//----- nvinfo : EIATTR_MIN_STACK_SIZE
	.align		4
.L_29:
        /*0048*/ 	.byte	0x04, 0x12
        /*004a*/ 	.short	(.L_31 - .L_30)
	.align		4
.L_30:
        /*004c*/ 	.word	index@(_ZN7cutlass13device_kernelINS_4gemm6kernel13GemmUniversalIN4cute5tupleIJiiiiEEENS1_10collective13CollectiveMmaINS1_35MainloopSm100TmaUmmaWarpSpecializedILi36ELi2ELi4ENS5_IJNS4_1CILi2EEENSA_ILi1EEESC_EEEEENS5_IJNSA_ILi128EEENSA_ILi64EEESG_EEENS_12float_e4m3_tENS5_IJlSC_lEEESI_SJ_NS4_8TiledMMAINS4_8MMA_AtomIJNS4_10MMA_TraitsINS4_25SM100_MMA_F8F6F4_2x1SM_SSEJSI_SI_fSF_SG_NS4_17integral_constantINS4_4UMMA5MajorELSQ_0EEESR_NSO_INSP_7ScaleInELSS_0EEEST_EEEEEENS4_6LayoutINS5_IJSC_SC_SC_EEENS5_IJNSA_ILi0EEESY_SY_EEEEENS5_IJNS4_10UnderscoreES11_S11_EEEEENS4_18SM100_TMA_2SM_LOADENS4_14ComposedLayoutINS4_7SwizzleILi2ELi4ELi3EEENS4_18smem_ptr_flag_bitsILi8EEENSW_INS5_IJNSA_ILi8EEESG_EEENS5_IJSG_SC_EEEEEEEvNS4_8identityES14_S1E_vS1F_EENS_8epilogue10collective18CollectiveEpilogueINS1H_23Sm100TmaWarpSpecializedILi1ELi1ELi32ELb0ELb0EEEJNS5_IJSG_SG_SG_EEENS5_IJNSW_ISG_SC_EES1N_EEESI_SJ_SI_SJ_NS1H_6fusion15FusionCallbacksIS1L_NS1P_13LinCombEltActINS1H_6thread4SiLuESI_fSI_fLNS_15FloatRoundStyleE2EEES1M_S1O_JEEENS4_5SM1004TMEM4LOAD26SM100_TMEM_LOAD_32dp32b32xENS4_13SM90_TMA_LOADES1E_NS4_39AutoVectorizingCopyWithAssumedAlignmentILi128EEENS4_14SM90_TMA_STOREES1E_S23_S23_EEEvvEEEEvNT_6ParamsE)
        /*0050*/ 	.word	0x00000000
.L_31:


//--------------------- .nv.compat                --------------------------
	.section	.nv.compat,"",@"SHT_CUDA_COMPAT_INFO"
	.align	4
        /*0000*/ 	.byte	0x02, 0x09, 0x01, 0x00, 0x02, 0x02, 0x02, 0x00, 0x02, 0x05, 0x05, 0x00, 0x03, 0x07, 0x01, 0x01
        /*0010*/ 	.byte	0x02, 0x03, 0x01, 0x00, 0x02, 0x06, 0x01, 0x00, 0x04, 0x0b, 0x08, 0x00, 0x09, 0x00, 0x00, 0x00
        /*0020*/ 	.byte	0x00, 0x00, 0x00, 0x00


//--------------------- .nv.info._ZN7cutlass13device_kernelINS_4gemm6kernel13GemmUniversalIN4cute5tupleIJiiiiEEENS1_10collective13CollectiveMmaINS1_35MainloopSm100TmaUmmaWarpSpecializedILi36ELi2ELi4ENS5_IJNS4_1CILi2EEENSA_ILi1EEESC_EEEEENS5_IJNSA_ILi128EEENSA_ILi64EEESG_EEENS_12float_e4m3_tENS5_IJlSC_lEEESI_SJ_NS4_8TiledMMAINS4_8MMA_AtomIJNS4_10MMA_TraitsINS4_25SM100_MMA_F8F6F4_2x1SM_SSEJSI_SI_fSF_SG_NS4_17integral_constantINS4_4UMMA5MajorELSQ_0EEESR_NSO_INSP_7ScaleInELSS_0EEEST_EEEEEENS4_6LayoutINS5_IJSC_SC_SC_EEENS5_IJNSA_ILi0EEESY_SY_EEEEENS5_IJNS4_10UnderscoreES11_S11_EEEEENS4_18SM100_TMA_2SM_LOADENS4_14ComposedLayoutINS4_7SwizzleILi2ELi4ELi3EEENS4_18smem_ptr_flag_bitsILi8EEENSW_INS5_IJNSA_ILi8EEESG_EEENS5_IJSG_SC_EEEEEEEvNS4_8identityES14_S1E_vS1F_EENS_8epilogue10collective18CollectiveEpilogueINS1H_23Sm100TmaWarpSpecializedILi1ELi1ELi32ELb0ELb0EEEJNS5_IJSG_SG_SG_EEENS5_IJNSW_ISG_SC_EES1N_EEESI_SJ_SI_SJ_NS1H_6fusion15FusionCallbacksIS1L_NS1P_13LinCombEltActINS1H_6thread4SiLuESI_fSI_fLNS_15FloatRoundStyleE2EEES1M_S1O_JEEENS4_5SM1004TMEM4LOAD26SM100_TMEM_LOAD_32dp32b32xENS4_13SM90_TMA_LOADES1E_NS4_39AutoVectorizingCopyWithAssumedAlignmentILi128EEENS4_14SM90_TMA_STOREES1E_S23_S23_EEEvvEEEEvNT_6ParamsE --------------------------
	.section	.nv.info._ZN7cutlass13device_kernelINS_4gemm6kernel13GemmUniversalIN4cute5tupleIJiiiiEEENS1_10collective13CollectiveMmaINS1_35MainloopSm100TmaUmmaWarpSpecializedILi36ELi2ELi4ENS5_IJNS4_1CILi2EEENSA_ILi1EEESC_EEEEENS5_IJNSA_ILi128EEENSA_ILi64EEESG_EEENS_12float_e4m3_tENS5_IJlSC_lEEESI_SJ_NS4_8TiledMMAINS4_8MMA_AtomIJNS4_10MMA_TraitsINS4_25SM100_MMA_F8F6F4_2x1SM_SSEJSI_SI_fSF_SG_NS4_17integral_constantINS4_4UMMA5MajorELSQ_0EEESR_NSO_INSP_7ScaleInELSS_0EEEST_EEEEEENS4_6LayoutINS5_IJSC_SC_SC_EEENS5_IJNSA_ILi0EEESY_SY_EEEEENS5_IJNS4_10UnderscoreES11_S11_EEEEENS4_18SM100_TMA_2SM_LOADENS4_14ComposedLayoutINS4_7SwizzleILi2ELi4ELi3EEENS4_18smem_ptr_flag_bitsILi8EEENSW_INS5_IJNSA_ILi8EEESG_EEENS5_IJSG_SC_EEEEEEEvNS4_8identityES14_S1E_vS1F_EENS_8epilogue10collective18CollectiveEpilogueINS1H_23Sm100TmaWarpSpecializedILi1ELi1ELi32ELb0ELb0EEEJNS5_IJSG_SG_SG_EEENS5_IJNSW_ISG_SC_EES1N_EEESI_SJ_SI_SJ_NS1H_6fusion15FusionCallbacksIS1L_NS1P_13LinCombEltActINS1H_6thread4SiLuESI_fSI_fLNS_15FloatRoundStyleE2EEES1M_S1O_JEEENS4_5SM1004TMEM4LOAD26SM100_TMEM_LOAD_32dp32b32xENS4_13SM90_TMA_LOADES1E_NS4_39AutoVectorizingCopyWithAssumedAlignmentILi128EEENS4_14SM90_TMA_STOREES1E_S23_S23_EEEvvEEEEvNT_6ParamsE,"",@"SHT_CUDA_INFO"
	.sectionflags	@""
	.align	4


	//----- nvinfo : EIATTR_CUDA_API_VERSION
	.align		4
        /*0000*/ 	.byte	0x04, 0x37
        /*0002*/ 	.short	(.L_33 - .L_32)
.L_32:
        /*0004*/ 	.word	0x00000082


	//----- nvinfo : EIATTR_KPARAM_INFO
	.align		4
.L_33:
        /*0008*/ 	.byte	0x04, 0x17
        /*000a*/ 	.short	(.L_35 - .L_34)
.L_34:
        /*000c*/ 	.word	0x00000000
        /*0010*/ 	.short	0x0000
        /*0012*/ 	.short	0x0000
        /*0014*/ 	.byte	0x00, 0xf0, 0x01, 0x20


	//----- nvinfo : EIATTR_AT_ENTRY_FRAGMENTS
	.align		4
.L_35:
        /*0018*/ 	.byte	0x04, 0x4f
        /*001a*/ 	.short	(.L_37 - .L_36)


	//   ....[0]....
.L_36:
        /*001c*/ 	.word	0x00000007


	//----- nvinfo : EIATTR_RESERVED_SMEM_USED
	.align		4
.L_37:
        /*0020*/ 	.byte	0x01, 0x41
	.zero		2


	//----- nvinfo : EIATTR_SPARSE_MMA_MASK
	.align		4
        /*0024*/ 	.byte	0x03, 0x50
        /*0026*/ 	.short	0x0000


	//----- nvinfo : EIATTR_TCGEN05_2CTA_USED
	.align		4
        /*0028*/ 	.byte	0x01, 0x52
	.zero		2


	//----- nvinfo : EIATTR_MAXREG_COUNT
	.align		4
        /*002c*/ 	.byte	0x03, 0x1b
        /*002e*/ 	.short	0x00ff


	//----- nvinfo : EIATTR_NUM_BARRIERS
	.align		4
        /*0030*/ 	.byte	0x02, 0x4c
        /*0032*/ 	.byte	0x07
	.zero		1


	//----- nvinfo : EIATTR_EXTERNS
	.align		4
        /*0034*/ 	.byte	0x04, 0x0f
        /*0036*/ 	.short	(.L_39 - .L_38)


	//   ....[0]....
	.align		4
.L_38:
        /*0038*/ 	.word	index@(__assertfail)


	//----- nvinfo : EIATTR_MERCURY_ISA_VERSION
	.align		4
.L_39:
        /*003c*/ 	.byte	0x03, 0x5f
        /*003e*/ 	.short	0x0101


	//----- nvinfo : EIATTR_INT_WARP_WIDE_INSTR_OFFSETS
	.align		4
        /*0040*/ 	.byte	0x04, 0x31
        /*0042*/ 	.short	(.L_41 - .L_40)


	//   ....[0]....
.L_40:
        /*0044*/ 	.word	0x000010b0


	//   ....[1]....
        /*0048*/ 	.word	0x00001150


	//   ....[2]....
        /*004c*/ 	.word	0x000024a0


	//   ....[3]....
        /*0050*/ 	.word	0x00005490


	//   ....[4]....
        /*0054*/ 	.word	0x000054c0


	//   ....[5]....
        /*0058*/ 	.word	0x00005510


	//   ....[6]....
        /*005c*/ 	.word	0x00005f00


	//   ....[7]....
        /*0060*/ 	.word	0x00006020


	//----- nvinfo : EIATTR_COOP_GROUP_MASK_REGIDS
	.align		4
.L_41:
        /*0064*/ 	.byte	0x04, 0x29
        /*0066*/ 	.short	(.L_43 - .L_42)


	//   ....[0]....
.L_42:
        /*0068*/ 	.word	0xffffffff


	//   ....[1]....
        /*006c*/ 	.word	0xffffffff


	//   ....[2]....
        /*0070*/ 	.word	0xffffffff


	//   ....[3]....
        /*0074*/ 	.word	0xffffffff


	//   ....[4]....
        /*0078*/ 	.word	0xffffffff


	//   ....[5]....
        /*007c*/ 	.word	0xffffffff


	//   ....[6]....
        /*0080*/ 	.word	0xffffffff


	//   ....[7]....
        /*0084*/ 	.word	0xffffffff


	//   ....[8]....
        /*0088*/ 	.word	0xffffffff


	//   ....[9]....
        /*008c*/ 	.word	0xffffffff


	//   ....[10]....
        /*0090*/ 	.word	0xffffffff


	//   ....[11]....
        /*0094*/ 	.word	0xffffffff


	//   ....[12]....
        /*0098*/ 	.word	0xffffffff


	//   ....[13]....
        /*009c*/ 	.word	0xffffffff


	//----- nvinfo : EIATTR_COOP_GROUP_INSTR_OFFSETS
	.align		4
.L_43:
        /*00a0*/ 	.byte	0x04, 0x28
        /*00a2*/ 	.short	(.L_45 - .L_44)


	//   ....[0]....
.L_44:
        /*00a4*/ 	.word	0x000000c0


	//   ....[1]....
        /*00a8*/ 	.word	0x000004d0


	//   ....[2]....
        /*00ac*/ 	.word	0x00000a80


	//   ....[3]....
        /*00b0*/ 	.word	0x00000bb0


	//   ....[4]....
        /*00b4*/ 	.word	0x00000ca0


	//   ....[5]....
        /*00b8*/ 	.word	0x00000e00


	//   ....[6]....
        /*00bc*/ 	.word	0x00000f90


	//   ....[7]....
        /*00c0*/ 	.word	0x000011d0


	//   ....[8]....
        /*00c4*/ 	.word	0x00002380


	//   ....[9]....
        /*00c8*/ 	.word	0x00004360


	//   ....[10]....
        /*00cc*/ 	.word	0x00004830


	//   ....[11]....
        /*00d0*/ 	.word	0x00004860


	//   ....[12]....
        /*00d4*/ 	.word	0x000053a0


	//   ....[13]....
        /*00d8*/ 	.word	0x000055b0


	//----- nvinfo : EIATTR_VRC_CTA_INIT_COUNT
	.align		4
.L_45:
        /*00dc*/ 	.byte	0x02, 0x4a
        /*00de*/ 	.byte	0x80
	.zero		1


	//----- nvinfo : EIATTR_SYSCALL_OFFSETS
	.align		4
        /*00e0*/ 	.byte	0x04, 0x46
        /*00e2*/ 	.short	(.L_47 - .L_46)


	//   ....[0]....
.L_46:
        /*00e4*/ 	.word	0x00006a20


	//   ....[1]....
        /*00e8*/ 	.word	0x00006b60


	//   ....[2]....
        /*00ec*/ 	.word	0x000072a0


	//----- nvinfo : EIATTR_MBARRIER_INSTR_OFFSETS
	.align		4
.L_47:
        /*00f0*/ 	.byte	0x04, 0x39
        /*00f2*/ 	.short	(.L_49 - .L_48)


	//   ....[0]....
.L_48:
        /*00f4*/ 	.word	0x000005e0
        /*00f8*/ 	.word	0x000000ff
        /*00fc*/ 	.word	0x00000000
        /*0100*/ 	.short	0x0100
        /*0102*/ 	.byte	0x08
	.zero		1


	//   ....[1]....
        /*0104*/ 	.word	0x000005f0
        /*0108*/ 	.word	0x000000ff
        /*010c*/ 	.word	0x00000120
        /*0110*/ 	.short	0x0100
        /*0112*/ 	.byte	0x08
	.zero		1


	//   ....[2]....
        /*0114*/ 	.word	0x00000600
        /*0118*/ 	.word	0x000000ff
        /*011c*/ 	.word	0x00000008
        /*0120*/ 	.short	0x0100
        /*0122*/ 	.byte	0x08
	.zero		1


	//   ....[3]....
        /*0124*/ 	.word	0x00000610
        /*0128*/ 	.word	0x000000ff
        /*012c*/ 	.word	0x00000128
        /*0130*/ 	.short	0x0100
        /*0132*/ 	.byte	0x08
	.zero		1


	//   ....[4]....
        /*0134*/ 	.word	0x00000620
        /*0138*/ 	.word	0x000000ff
        /*013c*/ 	.word	0x00000010
        /*0140*/ 	.short	0x0100
        /*0142*/ 	.byte	0x08
	.zero		1


	//   ....[5]....
        /*0144*/ 	.word	0x00000630
        /*0148*/ 	.word	0x000000ff
        /*014c*/ 	.word	0x00000130
        /*0150*/ 	.short	0x0100
        /*0152*/ 	.byte	0x08
	.zero		1


	//   ....[6]....
        /*0154*/ 	.word	0x00000640
        /*0158*/ 	.word	0x000000ff
        /*015c*/ 	.word	0x00000018
        /*0160*/ 	.short	0x0100
        /*0162*/ 	.byte	0x08
	.zero		1


	//   ....[7]....
        /*0164*/ 	.word	0x00000650
        /*0168*/ 	.word	0x000000ff
        /*016c*/ 	.word	0x00000138
        /*0170*/ 	.short	0x0100
        /*0172*/ 	.byte	0x08
	.zero		1


	//   ....[8]....
        /*0174*/ 	.word	0x00000660
        /*0178*/ 	.word	0x000000ff
        /*017c*/ 	.word	0x00000020
        /*0180*/ 	.short	0x0100
        /*0182*/ 	.byte	0x08
	.zero		1


	//   ....[9]....
        /*0184*/ 	.word	0x00000670
        /*0188*/ 	.word	0x000000ff
        /*018c*/ 	.word	0x00000140
        /*0190*/ 	.short	0x0100
        /*0192*/ 	.byte	0x08
	.zero		1


	//   ....[10]....
        /*0194*/ 	.word	0x00000680
        /*0198*/ 	.word	0x000000ff
        /*019c*/ 	.word	0x00000028
        /*01a0*/ 	.short	0x0100
        /*01a2*/ 	.byte	0x08
	.zero		1


	//   ....[11]....
        /*01a4*/ 	.word	0x00000690
        /*01a8*/ 	.word	0x000000ff
        /*01ac*/ 	.word	0x00000148
        /*01b0*/ 	.short	0x0100
        /*01b2*/ 	.byte	0x08
	.zero		1


	//   ....[12]....
        /*01b4*/ 	.word	0x000006a0
        /*01b8*/ 	.word	0x000000ff
        /*01bc*/ 	.word	0x00000030
        /*01c0*/ 	.short	0x0100
        /*01c2*/ 	.byte	0x08
	.zero		1


	//   ....[13]....
        /*01c4*/ 	.word	0x000006b0
        /*01c8*/ 	.word	0x000000ff
        /*01cc*/ 	.word	0x00000150
        /*01d0*/ 	.short	0x0100
        /*01d2*/ 	.byte	0x08
	.zero		1


	//   ....[14]....
        /*01d4*/ 	.word	0x000006c0
        /*01d8*/ 	.word	0x000000ff
        /*01dc*/ 	.word	0x00000038
        /*01e0*/ 	.short	0x0100
        /*01e2*/ 	.byte	0x08
	.zero		1


	//   ....[15]....
        /*01e4*/ 	.word	0x000006d0
        /*01e8*/ 	.word	0x000000ff
        /*01ec*/ 	.word	0x00000158
        /*01f0*/ 	.short	0x0100
        /*01f2*/ 	.byte	0x08
	.zero		1


	//   ....[16]....
        /*01f4*/ 	.word	0x000006e0
        /*01f8*/ 	.word	0x000000ff
        /*01fc*/ 	.word	0x00000040
        /*0200*/ 	.short	0x0100
        /*0202*/ 	.byte	0x08
	.zero		1


	//   ....[17]....
        /*0204*/ 	.word	0x000006f0
        /*0208*/ 	.word	0x000000ff
        /*020c*/ 	.word	0x00000160
        /*0210*/ 	.short	0x0100
        /*0212*/ 	.byte	0x08
	.zero		1


	//   ....[18]....
        /*0214*/ 	.word	0x00000700
        /*0218*/ 	.word	0x000000ff
        /*021c*/ 	.word	0x00000048
        /*0220*/ 	.short	0x0100
        /*0222*/ 	.byte	0x08
	.zero		1


	//   ....[19]....
        /*0224*/ 	.word	0x00000710
        /*0228*/ 	.word	0x000000ff
        /*022c*/ 	.word	0x00000168
        /*0230*/ 	.short	0x0100
        /*0232*/ 	.byte	0x08
	.zero		1


	//   ....[20]....
        /*0234*/ 	.word	0x00000720
        /*0238*/ 	.word	0x000000ff
        /*023c*/ 	.word	0x00000050
        /*0240*/ 	.short	0x0100
        /*0242*/ 	.byte	0x08
	.zero		1


	//   ....[21]....
        /*0244*/ 	.word	0x00000730
        /*0248*/ 	.word	0x000000ff
        /*024c*/ 	.word	0x00000170
        /*0250*/ 	.short	0x0100
        /*0252*/ 	.byte	0x08
	.zero		1


	//   ....[22]....
        /*0254*/ 	.word	0x00000740
        /*0258*/ 	.word	0x000000ff
        /*025c*/ 	.word	0x00000058
        /*0260*/ 	.short	0x0100
        /*0262*/ 	.byte	0x08
	.zero		1


	//   ....[23]....
        /*0264*/ 	.word	0x00000750
        /*0268*/ 	.word	0x000000ff
        /*026c*/ 	.word	0x00000178
        /*0270*/ 	.short	0x0100
        /*0272*/ 	.byte	0x08
	.zero		1


	//   ....[24]....
        /*0274*/ 	.word	0x00000760
        /*0278*/ 	.word	0x000000ff
        /*027c*/ 	.word	0x00000060
        /*0280*/ 	.short	0x0100
        /*0282*/ 	.byte	0x08
	.zero		1


	//   ....[25]....
        /*0284*/ 	.word	0x00000770
        /*0288*/ 	.word	0x000000ff
        /*028c*/ 	.word	0x00000180
        /*0290*/ 	.short	0x0100
        /*0292*/ 	.byte	0x08
	.zero		1


	//   ....[26]....
        /*0294*/ 	.word	0x00000780
        /*0298*/ 	.word	0x000000ff
        /*029c*/ 	.word	0x00000068
        /*02a0*/ 	.short	0x0100
        /*02a2*/ 	.byte	0x08
	.zero		1


	//   ....[27]....
        /*02a4*/ 	.word	0x00000790
        /*02a8*/ 	.word	0x000000ff
        /*02ac*/ 	.word	0x00000188
        /*02b0*/ 	.short	0x0100
        /*02b2*/ 	.byte	0x08
	.zero		1


	//   ....[28]....
        /*02b4*/ 	.word	0x000007a0
        /*02b8*/ 	.word	0x000000ff
        /*02bc*/ 	.word	0x00000070
        /*02c0*/ 	.short	0x0100
        /*02c2*/ 	.byte	0x08
	.zero		1


	//   ....[29]....
        /*02c4*/ 	.word	0x000007b0
        /*02c8*/ 	.word	0x000000ff
        /*02cc*/ 	.word	0x00000190
        /*02d0*/ 	.short	0x0100
        /*02d2*/ 	.byte	0x08
	.zero		1


	//   ....[30]....
        /*02d4*/ 	.word	0x000007c0
        /*02d8*/ 	.word	0x000000ff
        /*02dc*/ 	.word	0x00000078
        /*02e0*/ 	.short	0x0100
        /*02e2*/ 	.byte	0x08
	.zero		1


	//   ....[31]....
        /*02e4*/ 	.word	0x000007d0
        /*02e8*/ 	.word	0x000000ff
        /*02ec*/ 	.word	0x00000198
        /*02f0*/ 	.short	0x0100
        /*02f2*/ 	.byte	0x08
	.zero		1


	//   ....[32]....
        /*02f4*/ 	.word	0x000007e0
        /*02f8*/ 	.word	0x000000ff
        /*02fc*/ 	.word	0x00000080
        /*0300*/ 	.short	0x0100
        /*0302*/ 	.byte	0x08
	.zero		1


	//   ....[33]....
        /*0304*/ 	.word	0x000007f0
        /*0308*/ 	.word	0x000000ff
        /*030c*/ 	.word	0x000001a0
        /*0310*/ 	.short	0x0100
        /*0312*/ 	.byte	0x08
	.zero		1


	//   ....[34]....
        /*0314*/ 	.word	0x00000800
        /*0318*/ 	.word	0x000000ff
        /*031c*/ 	.word	0x00000088
        /*0320*/ 	.short	0x0100
        /*0322*/ 	.byte	0x08
	.zero		1


	//   ....[35]....
        /*0324*/ 	.word	0x00000810
        /*0328*/ 	.word	0x000000ff
        /*032c*/ 	.word	0x000001a8
        /*0330*/ 	.short	0x0100
        /*0332*/ 	.byte	0x08
	.zero		1


	//   ....[36]....
        /*0334*/ 	.word	0x00000820
        /*0338*/ 	.word	0x000000ff
        /*033c*/ 	.word	0x00000090
        /*0340*/ 	.short	0x0100
        /*0342*/ 	.byte	0x08
	.zero		1


	//   ....[37]....
        /*0344*/ 	.word	0x00000830
        /*0348*/ 	.word	0x000000ff
        /*034c*/ 	.word	0x000001b0
        /*0350*/ 	.short	0x0100
        /*0352*/ 	.byte	0x08
	.zero		1


	//   ....[38]....
        /*0354*/ 	.word	0x00000840
        /*0358*/ 	.word	0x000000ff
        /*035c*/ 	.word	0x00000098
        /*0360*/ 	.short	0x0100
        /*0362*/ 	.byte	0x08
	.zero		1


	//   ....[39]....
        /*0364*/ 	.word	0x00000850
        /*0368*/ 	.word	0x000000ff
        /*036c*/ 	.word	0x000001b8
        /*0370*/ 	.short	0x0100
        /*0372*/ 	.byte	0x08
	.zero		1


	//   ....[40]....
        /*0374*/ 	.word	0x00000860
        /*0378*/ 	.word	0x000000ff
        /*037c*/ 	.word	0x000000a0
        /*0380*/ 	.short	0x0100
        /*0382*/ 	.byte	0x08
	.zero		1


	//   ....[41]....
        /*0384*/ 	.word	0x00000870
        /*0388*/ 	.word	0x000000ff
        /*038c*/ 	.word	0x000001c0
        /*0390*/ 	.short	0x0100
        /*0392*/ 	.byte	0x08
	.zero		1


	//   ....[42]....
        /*0394*/ 	.word	0x00000880
        /*0398*/ 	.word	0x000000ff
        /*039c*/ 	.word	0x000000a8
        /*03a0*/ 	.short	0x0100
        /*03a2*/ 	.byte	0x08
	.zero		1


	//   ....[43]....
        /*03a4*/ 	.word	0x00000890
        /*03a8*/ 	.word	0x000000ff
        /*03ac*/ 	.word	0x000001c8
        /*03b0*/ 	.short	0x0100
        /*03b2*/ 	.byte	0x08
	.zero		1


	//   ....[44]....
        /*03b4*/ 	.word	0x000008a0
        /*03b8*/ 	.word	0x000000ff
        /*03bc*/ 	.word	0x000000b0
        /*03c0*/ 	.short	0x0100
        /*03c2*/ 	.byte	0x08
	.zero		1


	//   ....[45]....
        /*03c4*/ 	.word	0x000008b0
        /*03c8*/ 	.word	0x000000ff
        /*03cc*/ 	.word	0x000001d0
        /*03d0*/ 	.short	0x0100
        /*03d2*/ 	.byte	0x08
	.zero		1


	//   ....[46]....
        /*03d4*/ 	.word	0x000008c0
        /*03d8*/ 	.word	0x000000ff
        /*03dc*/ 	.word	0x000000b8
        /*03e0*/ 	.short	0x0100
        /*03e2*/ 	.byte	0x08
	.zero		1


	//   ....[47]....
        /*03e4*/ 	.word	0x000008d0
        /*03e8*/ 	.word	0x000000ff
        /*03ec*/ 	.word	0x000001d8
        /*03f0*/ 	.short	0x0100
        /*03f2*/ 	.byte	0x08
	.zero		1


	//   ....[48]....
        /*03f4*/ 	.word	0x000008e0
        /*03f8*/ 	.word	0x000000ff
        /*03fc*/ 	.word	0x000000c0
        /*0400*/ 	.short	0x0100
        /*0402*/ 	.byte	0x08
	.zero		1


	//   ....[49]....
        /*0404*/ 	.word	0x000008f0
        /*0408*/ 	.word	0x000000ff
        /*040c*/ 	.word	0x000001e0
        /*0410*/ 	.short	0x0100
        /*0412*/ 	.byte	0x08
	.zero		1


	//   ....[50]....
        /*0414*/ 	.word	0x00000900
        /*0418*/ 	.word	0x000000ff
        /*041c*/ 	.word	0x000000c8
        /*0420*/ 	.short	0x0100
        /*0422*/ 	.byte	0x08
	.zero		1


	//   ....[51]....
        /*0424*/ 	.word	0x00000910
        /*0428*/ 	.word	0x000000ff
        /*042c*/ 	.word	0x000001e8
        /*0430*/ 	.short	0x0100
        /*0432*/ 	.byte	0x08
	.zero		1


	//   ....[52]....
        /*0434*/ 	.word	0x00000920
        /*0438*/ 	.word	0x000000ff
        /*043c*/ 	.word	0x000000d0
        /*0440*/ 	.short	0x0100
        /*0442*/ 	.byte	0x08
	.zero		1


	//   ....[53]....
        /*0444*/ 	.word	0x00000930
        /*0448*/ 	.word	0x000000ff
        /*044c*/ 	.word	0x000001f0
        /*0450*/ 	.short	0x0100
        /*0452*/ 	.byte	0x08
	.zero		1


	//   ....[54]....
        /*0454*/ 	.word	0x00000940
        /*0458*/ 	.word	0x000000ff
        /*045c*/ 	.word	0x000000d8
        /*0460*/ 	.short	0x0100
        /*0462*/ 	.byte	0x08
	.zero		1


	//   ....[55]....
        /*0464*/ 	.word	0x00000950
        /*0468*/ 	.word	0x000000ff
        /*046c*/ 	.word	0x000001f8
        /*0470*/ 	.short	0x0100
        /*0472*/ 	.byte	0x08
	.zero		1


	//   ....[56]....
        /*0474*/ 	.word	0x00000960
        /*0478*/ 	.word	0x000000ff
        /*047c*/ 	.word	0x000000e0
        /*0480*/ 	.short	0x0100
        /*0482*/ 	.byte	0x08
	.zero		1


	//   ....[57]....
        /*0484*/ 	.word	0x00000970
        /*0488*/ 	.word	0x000000ff
        /*048c*/ 	.word	0x00000200
        /*0490*/ 	.short	0x0100
        /*0492*/ 	.byte	0x08
	.zero		1


	//   ....[58]....
        /*0494*/ 	.word	0x00000980
        /*0498*/ 	.word	0x000000ff
        /*049c*/ 	.word	0x000000e8
        /*04a0*/ 	.short	0x0100
        /*04a2*/ 	.byte	0x08
	.zero		1


	//   ....[59]....
        /*04a4*/ 	.word	0x00000990
        /*04a8*/ 	.word	0x000000ff
        /*04ac*/ 	.word	0x00000208
        /*04b0*/ 	.short	0x0100
        /*04b2*/ 	.byte	0x08
	.zero		1


	//   ....[60]....
        /*04b4*/ 	.word	0x000009a0
        /*04b8*/ 	.word	0x000000ff
        /*04bc*/ 	.word	0x000000f0
        /*04c0*/ 	.short	0x0100
        /*04c2*/ 	.byte	0x08
	.zero		1


	//   ....[61]....
        /*04c4*/ 	.word	0x000009b0
        /*04c8*/ 	.word	0x000000ff
        /*04cc*/ 	.word	0x00000210
        /*04d0*/ 	.short	0x0100
        /*04d2*/ 	.byte	0x08
	.zero		1


	//   ....[62]....
        /*04d4*/ 	.word	0x000009c0
        /*04d8*/ 	.word	0x000000ff
        /*04dc*/ 	.word	0x000000f8
        /*04e0*/ 	.short	0x0100
        /*04e2*/ 	.byte	0x08
	.zero		1


	//   ....[63]....
        /*04e4*/ 	.word	0x000009d0
        /*04e8*/ 	.word	0x000000ff
        /*04ec*/ 	.word	0x00000218
        /*04f0*/ 	.short	0x0100
        /*04f2*/ 	.byte	0x08
	.zero		1


	//   ....[64]....
        /*04f4*/ 	.word	0x000009e0
        /*04f8*/ 	.word	0x000000ff
        /*04fc*/ 	.word	0x00000100
        /*0500*/ 	.short	0x0100
        /*0502*/ 	.byte	0x08
	.zero		1


	//   ....[65]....
        /*0504*/ 	.word	0x000009f0
        /*0508*/ 	.word	0x000000ff
        /*050c*/ 	.word	0x00000220
        /*0510*/ 	.short	0x0100
        /*0512*/ 	.byte	0x08
	.zero		1


	//   ....[66]....
        /*0514*/ 	.word	0x00000a00
        /*0518*/ 	.word	0x000000ff
        /*051c*/ 	.word	0x00000108
        /*0520*/ 	.short	0x0100
        /*0522*/ 	.byte	0x08
	.zero		1


	//   ....[67]....
        /*0524*/ 	.word	0x00000a10
        /*0528*/ 	.word	0x000000ff
        /*052c*/ 	.word	0x00000228
        /*0530*/ 	.short	0x0100
        /*0532*/ 	.byte	0x08
	.zero		1


	//   ....[68]....
        /*0534*/ 	.word	0x00000a20
        /*0538*/ 	.word	0x000000ff
        /*053c*/ 	.word	0x00000110
        /*0540*/ 	.short	0x0100
        /*0542*/ 	.byte	0x08
	.zero		1


	//   ....[69]....
        /*0544*/ 	.word	0x00000a30
        /*0548*/ 	.word	0x000000ff
        /*054c*/ 	.word	0x00000230
        /*0550*/ 	.short	0x0100
        /*0552*/ 	.byte	0x08
	.zero		1


	//   ....[70]....
        /*0554*/ 	.word	0x00000a40
        /*0558*/ 	.word	0x000000ff
        /*055c*/ 	.word	0x00000118
        /*0560*/ 	.short	0x0100
        /*0562*/ 	.byte	0x08
	.zero		1


	//   ....[71]....
        /*0564*/ 	.word	0x00000a50
        /*0568*/ 	.word	0x000000ff
        /*056c*/ 	.word	0x00000238
        /*0570*/ 	.short	0x0100
        /*0572*/ 	.byte	0x08
	.zero		1


	//   ....[72]....
        /*0574*/ 	.word	0x00000b80
        /*0578*/ 	.word	0x000000ff
        /*057c*/ 	.word	0x00000240
        /*0580*/ 	.short	0x0100
        /*0582*/ 	.byte	0x09
	.zero		1


	//   ....[73]....
        /*0584*/ 	.word	0x00000b90
        /*0588*/ 	.word	0x000000ff
        /*058c*/ 	.word	0x00000248
        /*0590*/ 	.short	0x0100
        /*0592*/ 	.byte	0x09
	.zero		1


	//   ....[74]....
        /*0594*/ 	.word	0x00000c70
        /*0598*/ 	.word	0x000000ff
        /*059c*/ 	.word	0x00000250
        /*05a0*/ 	.short	0x0100
        /*05a2*/ 	.byte	0x08
	.zero		1


	//   ....[75]....
        /*05a4*/ 	.word	0x00000c80
        /*05a8*/ 	.word	0x000000ff
        /*05ac*/ 	.word	0x00000258
        /*05b0*/ 	.short	0x0100
        /*05b2*/ 	.byte	0x08
	.zero		1


	//   ....[76]....
        /*05b4*/ 	.word	0x00000db0
        /*05b8*/ 	.word	0x000000ff
        /*05bc*/ 	.word	0x00000260
        /*05c0*/ 	.short	0x0100
        /*05c2*/ 	.byte	0x08
	.zero		1


	//   ....[77]....
        /*05c4*/ 	.word	0x00000dc0
        /*05c8*/ 	.word	0x000000ff
        /*05cc*/ 	.word	0x00000270
        /*05d0*/ 	.short	0x0100
        /*05d2*/ 	.byte	0x08
	.zero		1


	//   ....[78]....
        /*05d4*/ 	.word	0x00000dd0
        /*05d8*/ 	.word	0x000000ff
        /*05dc*/ 	.word	0x00000268
        /*05e0*/ 	.short	0x0100
        /*05e2*/ 	.byte	0x08
	.zero		1


	//   ....[79]....
        /*05e4*/ 	.word	0x00000de0
        /*05e8*/ 	.word	0x000000ff
        /*05ec*/ 	.word	0x00000278
        /*05f0*/ 	.short	0x0100
        /*05f2*/ 	.byte	0x08
	.zero		1


	//   ....[80]....
        /*05f4*/ 	.word	0x00000f00
        /*05f8*/ 	.word	0x000000ff
        /*05fc*/ 	.word	0x00000280
        /*0600*/ 	.short	0x0100
        /*0602*/ 	.byte	0x09
	.zero		1


	//   ....[81]....
        /*0604*/ 	.word	0x00000f10
        /*0608*/ 	.word	0x000000ff
        /*060c*/ 	.word	0x000002a0
        /*0610*/ 	.short	0x0100
        /*0612*/ 	.byte	0x09
	.zero		1


	//   ....[82]....
        /*0614*/ 	.word	0x00000f20
        /*0618*/ 	.word	0x000000ff
        /*061c*/ 	.word	0x00000288
        /*0620*/ 	.short	0x0100
        /*0622*/ 	.byte	0x09
	.zero		1


	//   ....[83]....
        /*0624*/ 	.word	0x00000f30
        /*0628*/ 	.word	0x000000ff
        /*062c*/ 	.word	0x000002a8
        /*0630*/ 	.short	0x0100
        /*0632*/ 	.byte	0x09
	.zero		1


	//   ....[84]....
        /*0634*/ 	.word	0x00000f40
        /*0638*/ 	.word	0x000000ff
        /*063c*/ 	.word	0x00000290
        /*0640*/ 	.short	0x0100
        /*0642*/ 	.byte	0x09
	.zero		1


	//   ....[85]....
        /*0644*/ 	.word	0x00000f50
        /*0648*/ 	.word	0x000000ff
        /*064c*/ 	.word	0x000002b0
        /*0650*/ 	.short	0x0100
        /*0652*/ 	.byte	0x09
	.zero		1


	//   ....[86]....
        /*0654*/ 	.word	0x00000f60
        /*0658*/ 	.word	0x000000ff
        /*065c*/ 	.word	0x00000298
        /*0660*/ 	.short	0x0100
        /*0662*/ 	.byte	0x09
	.zero		1


	//   ....[87]....
        /*0664*/ 	.word	0x00000f70
        /*0668*/ 	.word	0x000000ff
        /*066c*/ 	.word	0x000002b8
        /*0670*/ 	.short	0x0100
        /*0672*/ 	.byte	0x09
	.zero		1


	//   ....[88]....
        /*0674*/ 	.word	0x00001060
        /*0678*/ 	.word	0x000000ff
        /*067c*/ 	.word	0x000002c0
        /*0680*/ 	.short	0x0100
        /*0682*/ 	.byte	0x08
	.zero		1


	//   ....[89]....
        /*0684*/ 	.word	0x00001070
        /*0688*/ 	.word	0x000000ff
        /*068c*/ 	.word	0x000002d0
        /*0690*/ 	.short	0x0100
        /*0692*/ 	.byte	0x08
	.zero		1


	//   ....[90]....
        /*0694*/ 	.word	0x00001080
        /*0698*/ 	.word	0x000000ff
        /*069c*/ 	.word	0x000002c8
        /*06a0*/ 	.short	0x0100
        /*06a2*/ 	.byte	0x08
	.zero		1


	//   ....[91]....
        /*06a4*/ 	.word	0x00001090
        /*06a8*/ 	.word	0x000000ff
        /*06ac*/ 	.word	0x000002d8
        /*06b0*/ 	.short	0x0100
        /*06b2*/ 	.byte	0x08
	.zero		1


	//   ....[92]....
        /*06b4*/ 	.word	0x00001180
        /*06b8*/ 	.word	0x000000ff
        /*06bc*/ 	.word	0x000002e0
        /*06c0*/ 	.short	0x0100
        /*06c2*/ 	.byte	0x06
	.zero		1


	//   ....[93]....
        /*06c4*/ 	.word	0x00001b70
        /*06c8*/ 	.word	0x00000002
        /*06cc*/ 	.word	0x000002d0
        /*06d0*/ 	.short	0x010a
        /*06d2*/ 	.byte	0xff
	.zero		1


	//   ....[94]....
        /*06d4*/ 	.word	0x00001ba0
        /*06d8*/ 	.word	0x00000002
        /*06dc*/ 	.word	0x000002c0
        /*06e0*/ 	.short	0x0101
        /*06e2*/ 	.byte	0xff
	.zero		1


	//   ....[95]....
        /*06e4*/ 	.word	0x00001c70
        /*06e8*/ 	.word	0x000000ff
        /*06ec*/ 	.word	0x00000120
        /*06f0*/ 	.short	0x010a
        /*06f2*/ 	.byte	0x08
	.zero		1


	//   ....[96]....
        /*06f4*/ 	.word	0x00001d70
        /*06f8*/ 	.word	0x000000ff
        /*06fc*/ 	.word	0x00000120
        /*0700*/ 	.short	0x010a
        /*0702*/ 	.byte	0x21
	.zero		1


	//   ....[97]....
        /*0704*/ 	.word	0x00001f20
        /*0708*/ 	.word	0x000000ff
        /*070c*/ 	.word	0x00000120
        /*0710*/ 	.short	0x010a
        /*0712*/ 	.byte	0x08
	.zero		1


	//   ....[98]....
        /*0714*/ 	.word	0x00002040
        /*0718*/ 	.word	0x000000ff
        /*071c*/ 	.word	0x00000258
        /*0720*/ 	.short	0x0101
        /*0722*/ 	.byte	0x04
	.zero		1


	//   ....[99]....
        /*0724*/ 	.word	0x00002050
        /*0728*/ 	.word	0x000000ff
        /*072c*/ 	.word	0x00000120
        /*0730*/ 	.short	0x010a
        /*0732*/ 	.byte	0x08
	.zero		1


	//   ....[100]....
        /*0734*/ 	.word	0x000020d0
        /*0738*/ 	.word	0x000000ff
        /*073c*/ 	.word	0x00000120
        /*0740*/ 	.short	0x010a
        /*0742*/ 	.byte	0x11
	.zero		1


	//   ....[101]....
        /*0744*/ 	.word	0x00002260
        /*0748*/ 	.word	0x000000ff
        /*074c*/ 	.word	0x00000120
        /*0750*/ 	.short	0x010a
        /*0752*/ 	.byte	0x08
	.zero		1


	//   ....[102]....
        /*0754*/ 	.word	0x000023b0
        /*0758*/ 	.word	0x00000002
        /*075c*/ 	.word	0x00000260
        /*0760*/ 	.short	0x010a
        /*0762*/ 	.byte	0xff
	.zero		1


	//   ....[103]....
        /*0764*/ 	.word	0x00002470
        /*0768*/ 	.word	0x00000002
        /*076c*/ 	.word	0x00000000
        /*0770*/ 	.short	0x0101
        /*0772*/ 	.byte	0xff
	.zero		1


	//   ....[104]....
        /*0774*/ 	.word	0x000029d0
        /*0778*/ 	.word	0x000000ff
        /*077c*/ 	.word	0x00000000
        /*0780*/ 	.short	0x010a
        /*0782*/ 	.byte	0x05
	.zero		1


	//   ....[105]....
        /*0784*/ 	.word	0x00002a60
        /*0788*/ 	.word	0x000000ff
        /*078c*/ 	.word	0x00000000
        /*0790*/ 	.short	0x010a
        /*0792*/ 	.byte	0x05
	.zero		1


	//   ....[106]....
        /*0794*/ 	.word	0x00002af0
        /*0798*/ 	.word	0x000000ff
        /*079c*/ 	.word	0x00000000
        /*07a0*/ 	.short	0x010a
        /*07a2*/ 	.byte	0x05
	.zero		1


	//   ....[107]....
        /*07a4*/ 	.word	0x00002b80
        /*07a8*/ 	.word	0x000000ff
        /*07ac*/ 	.word	0x00000000
        /*07b0*/ 	.short	0x010a
        /*07b2*/ 	.byte	0x05
	.zero		1


	//   ....[108]....
        /*07b4*/ 	.word	0x00002c10
        /*07b8*/ 	.word	0x000000ff
        /*07bc*/ 	.word	0x00000000
        /*07c0*/ 	.short	0x010a
        /*07c2*/ 	.byte	0x05
	.zero		1


	//   ....[109]....
        /*07c4*/ 	.word	0x00002ca0
        /*07c8*/ 	.word	0x000000ff
        /*07cc*/ 	.word	0x00000000
        /*07d0*/ 	.short	0x010a
        /*07d2*/ 	.byte	0x05
	.zero		1


	//   ....[110]....
        /*07d4*/ 	.word	0x00002d30
        /*07d8*/ 	.word	0x000000ff
        /*07dc*/ 	.word	0x00000000
        /*07e0*/ 	.short	0x010a
        /*07e2*/ 	.byte	0x05
	.zero		1


	//   ....[111]....
        /*07e4*/ 	.word	0x00002dc0
        /*07e8*/ 	.word	0x000000ff
        /*07ec*/ 	.word	0x00000000
        /*07f0*/ 	.short	0x010a
        /*07f2*/ 	.byte	0x05
	.zero		1


	//   ....[112]....
        /*07f4*/ 	.word	0x00002e50
        /*07f8*/ 	.word	0x000000ff
        /*07fc*/ 	.word	0x00000000
        /*0800*/ 	.short	0x010a
        /*0802*/ 	.byte	0x05
	.zero		1


	//   ....[113]....
        /*0804*/ 	.word	0x00002ee0
        /*0808*/ 	.word	0x000000ff
        /*080c*/ 	.word	0x00000000
        /*0810*/ 	.short	0x010a
        /*0812*/ 	.byte	0x05
	.zero		1


	//   ....[114]....
        /*0814*/ 	.word	0x00002f70
        /*0818*/ 	.word	0x000000ff
        /*081c*/ 	.word	0x00000000
        /*0820*/ 	.short	0x010a
        /*0822*/ 	.byte	0x05
	.zero		1


	//   ....[115]....
        /*0824*/ 	.word	0x00003000
        /*0828*/ 	.word	0x000000ff
        /*082c*/ 	.word	0x00000000
        /*0830*/ 	.short	0x010a
        /*0832*/ 	.byte	0x05
	.zero		1


	//   ....[116]....
        /*0834*/ 	.word	0x00003090
        /*0838*/ 	.word	0x000000ff
        /*083c*/ 	.word	0x00000000
        /*0840*/ 	.short	0x010a
        /*0842*/ 	.byte	0x05
	.zero		1


	//   ....[117]....
        /*0844*/ 	.word	0x00003120
        /*0848*/ 	.word	0x000000ff
        /*084c*/ 	.word	0x00000000
        /*0850*/ 	.short	0x010a
        /*0852*/ 	.byte	0x05
	.zero		1


	//   ....[118]....
        /*0854*/ 	.word	0x000031b0
        /*0858*/ 	.word	0x000000ff
        /*085c*/ 	.word	0x00000000
        /*0860*/ 	.short	0x010a
        /*0862*/ 	.byte	0x05
	.zero		1


	//   ....[119]....
        /*0864*/ 	.word	0x00003240
        /*0868*/ 	.word	0x000000ff
        /*086c*/ 	.word	0x00000000
        /*0870*/ 	.short	0x010a
        /*0872*/ 	.byte	0x05
	.zero		1


	//   ....[120]....
        /*0874*/ 	.word	0x000032d0
        /*0878*/ 	.word	0x000000ff
        /*087c*/ 	.word	0x00000000
        /*0880*/ 	.short	0x010a
        /*0882*/ 	.byte	0x05
	.zero		1


	//   ....[121]....
        /*0884*/ 	.word	0x00003360
        /*0888*/ 	.word	0x000000ff
        /*088c*/ 	.word	0x00000000
        /*0890*/ 	.short	0x010a
        /*0892*/ 	.byte	0x05
	.zero		1


	//   ....[122]....
        /*0894*/ 	.word	0x000033f0
        /*0898*/ 	.word	0x000000ff
        /*089c*/ 	.word	0x00000000
        /*08a0*/ 	.short	0x010a
        /*08a2*/ 	.byte	0x05
	.zero		1


	//   ....[123]....
        /*08a4*/ 	.word	0x00003480
        /*08a8*/ 	.word	0x000000ff
        /*08ac*/ 	.word	0x00000000
        /*08b0*/ 	.short	0x010a
        /*08b2*/ 	.byte	0x05
	.zero		1


	//   ....[124]....
        /*08b4*/ 	.word	0x00003510
        /*08b8*/ 	.word	0x000000ff
        /*08bc*/ 	.word	0x00000000
        /*08c0*/ 	.short	0x010a
        /*08c2*/ 	.byte	0x05
	.zero		1


	//   ....[125]....
        /*08c4*/ 	.word	0x000035a0
        /*08c8*/ 	.word	0x000000ff
        /*08cc*/ 	.word	0x00000000
        /*08d0*/ 	.short	0x010a
        /*08d2*/ 	.byte	0x05
	.zero		1


	//   ....[126]....
        /*08d4*/ 	.word	0x00003630
        /*08d8*/ 	.word	0x000000ff
        /*08dc*/ 	.word	0x00000000
        /*08e0*/ 	.short	0x010a
        /*08e2*/ 	.byte	0x05
	.zero		1


	//   ....[127]....
        /*08e4*/ 	.word	0x000036c0
        /*08e8*/ 	.word	0x000000ff
        /*08ec*/ 	.word	0x00000000
        /*08f0*/ 	.short	0x010a
        /*08f2*/ 	.byte	0x05
	.zero		1


	//   ....[128]....
        /*08f4*/ 	.word	0x00003750
        /*08f8*/ 	.word	0x000000ff
        /*08fc*/ 	.word	0x00000000
        /*0900*/ 	.short	0x010a
        /*0902*/ 	.byte	0x05
	.zero		1


	//   ....[129]....
        /*0904*/ 	.word	0x000037e0
        /*0908*/ 	.word	0x000000ff
        /*090c*/ 	.word	0x00000000
        /*0910*/ 	.short	0x010a
        /*0912*/ 	.byte	0x05
	.zero		1


	//   ....[130]....
        /*0914*/ 	.word	0x00003870
        /*0918*/ 	.word	0x000000ff
        /*091c*/ 	.word	0x00000000
        /*0920*/ 	.short	0x010a
        /*0922*/ 	.byte	0x05
	.zero		1


	//   ....[131]....
        /*0924*/ 	.word	0x00003900
        /*0928*/ 	.word	0x000000ff
        /*092c*/ 	.word	0x00000000
        /*0930*/ 	.short	0x010a
        /*0932*/ 	.byte	0x05
	.zero		1


	//   ....[132]....
        /*0934*/ 	.word	0x00003990
        /*0938*/ 	.word	0x000000ff
        /*093c*/ 	.word	0x00000000
        /*0940*/ 	.short	0x010a
        /*0942*/ 	.byte	0x05
	.zero		1


	//   ....[133]....
        /*0944*/ 	.word	0x00003a20
        /*0948*/ 	.word	0x000000ff
        /*094c*/ 	.word	0x00000000
        /*0950*/ 	.short	0x010a
        /*0952*/ 	.byte	0x05
	.zero		1


	//   ....[134]....
        /*0954*/ 	.word	0x00003ab0
        /*0958*/ 	.word	0x000000ff
        /*095c*/ 	.word	0x00000000
        /*0960*/ 	.short	0x010a
        /*0962*/ 	.byte	0x05
	.zero		1


	//   ....[135]....
        /*0964*/ 	.word	0x00003b40
        /*0968*/ 	.word	0x000000ff
        /*096c*/ 	.word	0x00000000
        /*0970*/ 	.short	0x010a
        /*0972*/ 	.byte	0x05
	.zero		1


	//   ....[136]....
        /*0974*/ 	.word	0x00003bd0
        /*0978*/ 	.word	0x000000ff
        /*097c*/ 	.word	0x00000000
        /*0980*/ 	.short	0x010a
        /*0982*/ 	.byte	0x05
	.zero		1


	//   ....[137]....
        /*0984*/ 	.word	0x00003c60
        /*0988*/ 	.word	0x000000ff
        /*098c*/ 	.word	0x00000000
        /*0990*/ 	.short	0x010a
        /*0992*/ 	.byte	0x05
	.zero		1


	//   ....[138]....
        /*0994*/ 	.word	0x00003cf0
        /*0998*/ 	.word	0x000000ff
        /*099c*/ 	.word	0x00000000
        /*09a0*/ 	.short	0x010a
        /*09a2*/ 	.byte	0x05
	.zero		1


	//   ....[139]....
        /*09a4*/ 	.word	0x00003d90
        /*09a8*/ 	.word	0x00000000
        /*09ac*/ 	.word	0x00000000
        /*09b0*/ 	.short	0x010a
        /*09b2*/ 	.byte	0xff
	.zero		1


	//   ....[140]....
        /*09b4*/ 	.word	0x00003ec0
        /*09b8*/ 	.word	0x00000000
        /*09bc*/ 	.word	0x000002c0
        /*09c0*/ 	.short	0x010a
        /*09c2*/ 	.byte	0xff
	.zero		1


	//   ....[141]....
        /*09c4*/ 	.word	0x00003f30
        /*09c8*/ 	.word	0x00000000
        /*09cc*/ 	.word	0x00000000
        /*09d0*/ 	.short	0x0101
        /*09d2*/ 	.byte	0xff
	.zero		1


	//   ....[142]....
        /*09d4*/ 	.word	0x00003f50
        /*09d8*/ 	.word	0x000000ff
        /*09dc*/ 	.word	0x00000270
        /*09e0*/ 	.short	0x010a
        /*09e2*/ 	.byte	0x05
	.zero		1


	//   ....[143]....
        /*09e4*/ 	.word	0x00004070
        /*09e8*/ 	.word	0x00000000
        /*09ec*/ 	.word	0x00000260
        /*09f0*/ 	.short	0x010a
        /*09f2*/ 	.byte	0xff
	.zero		1


	//   ....[144]....
        /*09f4*/ 	.word	0x00004170
        /*09f8*/ 	.word	0x00000000
        /*09fc*/ 	.word	0x00000000
        /*0a00*/ 	.short	0x0101
        /*0a02*/ 	.byte	0xff
	.zero		1


	//   ....[145]....
        /*0a04*/ 	.word	0x00004200
        /*0a08*/ 	.word	0x000000ff
        /*0a0c*/ 	.word	0x00000270
        /*0a10*/ 	.short	0x0106
        /*0a12*/ 	.byte	0x05
	.zero		1


	//   ....[146]....
        /*0a14*/ 	.word	0x00004220
        /*0a18*/ 	.word	0x000000ff
        /*0a1c*/ 	.word	0x00000270
        /*0a20*/ 	.short	0x010a
        /*0a22*/ 	.byte	0x05
	.zero		1


	//   ....[147]....
        /*0a24*/ 	.word	0x000042b0
        /*0a28*/ 	.word	0x000000ff
        /*0a2c*/ 	.word	0x00000270
        /*0a30*/ 	.short	0x0106
        /*0a32*/ 	.byte	0x04
	.zero		1


	//   ....[148]....
        /*0a34*/ 	.word	0x000042f0
        /*0a38*/ 	.word	0x00000000
        /*0a3c*/ 	.word	0x00000270
        /*0a40*/ 	.short	0x010a
        /*0a42*/ 	.byte	0xff
	.zero		1


	//   ....[149]....
        /*0a44*/ 	.word	0x00004530
        /*0a48*/ 	.word	0x000000ff
        /*0a4c*/ 	.word	0x00000008
        /*0a50*/ 	.short	0x010a
        /*0a52*/ 	.byte	0x06
	.zero		1


	//   ....[150]....
        /*0a54*/ 	.word	0x00004550
        /*0a58*/ 	.word	0x000000ff
        /*0a5c*/ 	.word	0x00000008
        /*0a60*/ 	.short	0x010a
        /*0a62*/ 	.byte	0x06
	.zero		1


	//   ....[151]....
        /*0a64*/ 	.word	0x000046e0
        /*0a68*/ 	.word	0x000000ff
        /*0a6c*/ 	.word	0x00000008
        /*0a70*/ 	.short	0x010a
        /*0a72*/ 	.byte	0x06
	.zero		1


	//   ....[152]....
        /*0a74*/ 	.word	0x00004700
        /*0a78*/ 	.word	0x000000ff
        /*0a7c*/ 	.word	0x00000008
        /*0a80*/ 	.short	0x010a
        /*0a82*/ 	.byte	0x06
	.zero		1


	//   ....[153]....
        /*0a84*/ 	.word	0x000047c0
        /*0a88*/ 	.word	0x000000ff
        /*0a8c*/ 	.word	0x00000000
        /*0a90*/ 	.short	0x0101
        /*0a92*/ 	.byte	0x07
	.zero		1


	//   ....[154]....
        /*0a94*/ 	.word	0x00004ac0
        /*0a98*/ 	.word	0x00000000
        /*0a9c*/ 	.word	0x00000260
        /*0aa0*/ 	.short	0x010a
        /*0aa2*/ 	.byte	0xff
	.zero		1


	//   ....[155]....
        /*0aa4*/ 	.word	0x00004b80
        /*0aa8*/ 	.word	0x00000000
        /*0aac*/ 	.word	0x00000000
        /*0ab0*/ 	.short	0x0101
        /*0ab2*/ 	.byte	0xff
	.zero		1


	//   ....[156]....
        /*0ab4*/ 	.word	0x00004c40
        /*0ab8*/ 	.word	0x000000ff
        /*0abc*/ 	.word	0x00000000
        /*0ac0*/ 	.short	0x010a
        /*0ac2*/ 	.byte	0x06
	.zero		1


	//   ....[157]....
        /*0ac4*/ 	.word	0x00004c50
        /*0ac8*/ 	.word	0x000000ff
        /*0acc*/ 	.word	0x000002a0
        /*0ad0*/ 	.short	0x010a
        /*0ad2*/ 	.byte	0x0a
	.zero		1


	//   ....[158]....
        /*0ad4*/ 	.word	0x00004d00
        /*0ad8*/ 	.word	0x000000ff
        /*0adc*/ 	.word	0x00000000
        /*0ae0*/ 	.short	0x010a
        /*0ae2*/ 	.byte	0x09
	.zero		1


	//   ....[159]....
        /*0ae4*/ 	.word	0x00004e40
        /*0ae8*/ 	.word	0x000000ff
        /*0aec*/ 	.word	0x00000000
        /*0af0*/ 	.short	0x010a
        /*0af2*/ 	.byte	0x06
	.zero		1


	//   ....[160]....
        /*0af4*/ 	.word	0x00005090
        /*0af8*/ 	.word	0x000000ff
        /*0afc*/ 	.word	0x00000000
        /*0b00*/ 	.short	0x010a
        /*0b02*/ 	.byte	0x07
	.zero		1


	//   ....[161]....
        /*0b04*/ 	.word	0x00005120
        /*0b08*/ 	.word	0x000000ff
        /*0b0c*/ 	.word	0x00000000
        /*0b10*/ 	.short	0x010a
        /*0b12*/ 	.byte	0x07
	.zero		1


	//   ....[162]....
        /*0b14*/ 	.word	0x000051b0
        /*0b18*/ 	.word	0x000000ff
        /*0b1c*/ 	.word	0x00000000
        /*0b20*/ 	.short	0x010a
        /*0b22*/ 	.byte	0x07
	.zero		1


	//   ....[163]....
        /*0b24*/ 	.word	0x00005250
        /*0b28*/ 	.word	0x00000000
        /*0b2c*/ 	.word	0x00000000
        /*0b30*/ 	.short	0x010a
        /*0b32*/ 	.byte	0xff
	.zero		1


	//   ....[164]....
        /*0b34*/ 	.word	0x00005290
        /*0b38*/ 	.word	0x00000000
        /*0b3c*/ 	.word	0x00000000
        /*0b40*/ 	.short	0x010a
        /*0b42*/ 	.byte	0xff
	.zero		1


	//   ....[165]....
        /*0b44*/ 	.word	0x00005300
        /*0b48*/ 	.word	0x000000ff
        /*0b4c*/ 	.word	0x00000000
        /*0b50*/ 	.short	0x0101
        /*0b52*/ 	.byte	0x05
	.zero		1


	//   ....[166]....
        /*0b54*/ 	.word	0x00005340
        /*0b58*/ 	.word	0x000000ff
        /*0b5c*/ 	.word	0x000002e0
        /*0b60*/ 	.short	0x010a
        /*0b62*/ 	.byte	0x08
	.zero		1


	//   ....[167]....
        /*0b64*/ 	.word	0x00005390
        /*0b68*/ 	.word	0x000000ff
        /*0b6c*/ 	.word	0x00000000
        /*0b70*/ 	.short	0x0101
        /*0b72*/ 	.byte	0x05
	.zero		1


	//   ....[168]....
        /*0b74*/ 	.word	0x000057a0
        /*0b78*/ 	.word	0x00000000
        /*0b7c*/ 	.word	0x00000260
        /*0b80*/ 	.short	0x010a
        /*0b82*/ 	.byte	0xff
	.zero		1


	//   ....[169]....
        /*0b84*/ 	.word	0x00005890
        /*0b88*/ 	.word	0x00000000
        /*0b8c*/ 	.word	0x00000000
        /*0b90*/ 	.short	0x0101
        /*0b92*/ 	.byte	0xff
	.zero		1


	//   ....[170]....
        /*0b94*/ 	.word	0x00005bb0
        /*0b98*/ 	.word	0x000000ff
        /*0b9c*/ 	.word	0x00000258
        /*0ba0*/ 	.short	0x010a
        /*0ba2*/ 	.byte	0x06
	.zero		1


	//   ....[171]....
        /*0ba4*/ 	.word	0x00005d30
        /*0ba8*/ 	.word	0x000000ff
        /*0bac*/ 	.word	0x00000248
        /*0bb0*/ 	.short	0x010a
        /*0bb2*/ 	.byte	0x06
	.zero		1


	//   ....[172]....
        /*0bb4*/ 	.word	0x00006060
        /*0bb8*/ 	.word	0x000000ff
        /*0bbc*/ 	.word	0x00000240
        /*0bc0*/ 	.short	0x010b
        /*0bc2*/ 	.byte	0x06
	.zero		1


	//   ....[173]....
        /*0bc4*/ 	.word	0x00006080
        /*0bc8*/ 	.word	0x000000ff
        /*0bcc*/ 	.word	0x00000000
        /*0bd0*/ 	.short	0x0101
        /*0bd2*/ 	.byte	0x25
	.zero		1


	//   ....[174]....
        /*0bd4*/ 	.word	0x000060c0
        /*0bd8*/ 	.word	0x00000000
        /*0bdc*/ 	.word	0x00000248
        /*0be0*/ 	.short	0x010a
        /*0be2*/ 	.byte	0xff
	.zero		1


	//   ....[175]....
        /*0be4*/ 	.word	0x00006430
        /*0be8*/ 	.word	0x00000000
        /*0bec*/ 	.word	0x00000260
        /*0bf0*/ 	.short	0x010a
        /*0bf2*/ 	.byte	0xff
	.zero		1


	//   ....[176]....
        /*0bf4*/ 	.word	0x00006540
        /*0bf8*/ 	.word	0x00000000
        /*0bfc*/ 	.word	0x00000000
        /*0c00*/ 	.short	0x0101
        /*0c02*/ 	.byte	0xff
	.zero		1


	//   ....[177]....
        /*0c04*/ 	.word	0x00006e80
        /*0c08*/ 	.word	0x000000ff
        /*0c0c*/ 	.word	0x00000240
        /*0c10*/ 	.short	0x010a
        /*0c12*/ 	.byte	0x2b
	.zero		1


	//   ....[178]....
        /*0c14*/ 	.word	0x00006ef0
        /*0c18*/ 	.word	0x00000075
        /*0c1c*/ 	.word	0x00000280
        /*0c20*/ 	.short	0x010a
        /*0c22*/ 	.byte	0xff
	.zero		1


	//   ....[179]....
        /*0c24*/ 	.word	0x00007040
        /*0c28*/ 	.word	0x000000ff
        /*0c2c*/ 	.word	0x00000240
        /*0c30*/ 	.short	0x010a
        /*0c32*/ 	.byte	0x2b
	.zero		1


	//   ....[180]....
        /*0c34*/ 	.word	0x00007120
        /*0c38*/ 	.word	0x000000ff
        /*0c3c*/ 	.word	0x00000000
        /*0c40*/ 	.short	0x0101
        /*0c42*/ 	.byte	0x04
	.zero		1


	//   ....[181]....
        /*0c44*/ 	.word	0x00007180
        /*0c48*/ 	.word	0x00000075
        /*0c4c*/ 	.word	0x00000280
        /*0c50*/ 	.short	0x010a
        /*0c52*/ 	.byte	0xff
	.zero		1


	//   ....[182]....
        /*0c54*/ 	.word	0x00008490
        /*0c58*/ 	.word	0x00000024
        /*0c5c*/ 	.word	0x00000000
        /*0c60*/ 	.short	0x0101
        /*0c62*/ 	.byte	0xff
	.zero		1


	//   ....[183]....
        /*0c64*/ 	.word	0x0000afc0
        /*0c68*/ 	.word	0x00000002
        /*0c6c*/ 	.word	0x000002d0
        /*0c70*/ 	.short	0x010a
        /*0c72*/ 	.byte	0xff
	.zero		1


	//   ....[184]....
        /*0c74*/ 	.word	0x0000b020
        /*0c78*/ 	.word	0x00000002
        /*0c7c*/ 	.word	0x00000120
        /*0c80*/ 	.short	0x010a
        /*0c82*/ 	.byte	0xff
	.zero		1


	//   ....[185]....
        /*0c84*/ 	.word	0x0000b080
        /*0c88*/ 	.word	0x00000002
        /*0c8c*/ 	.word	0x00000120
        /*0c90*/ 	.short	0x010a
        /*0c92*/ 	.byte	0xff
	.zero		1


	//   ....[186]....
        /*0c94*/ 	.word	0x0000b0d0
        /*0c98*/ 	.word	0x00000002
        /*0c9c*/ 	.word	0x00000260
        /*0ca0*/ 	.short	0x010a
        /*0ca2*/ 	.byte	0xff
	.zero		1


	//   ....[187]....
        /*0ca4*/ 	.word	0x0000b130
        /*0ca8*/ 	.word	0x00000000
        /*0cac*/ 	.word	0x00000000
        /*0cb0*/ 	.short	0x010a
        /*0cb2*/ 	.byte	0xff
	.zero		1


	//   ....[188]....
        /*0cb4*/ 	.word	0x0000b190
        /*0cb8*/ 	.word	0x00000000
        /*0cbc*/ 	.word	0x00000000
        /*0cc0*/ 	.short	0x010a
        /*0cc2*/ 	.byte	0xff
	.zero		1


	//   ....[189]....
        /*0cc4*/ 	.word	0x0000b1f0
        /*0cc8*/ 	.word	0x00000000
        /*0ccc*/ 	.word	0x00000000
        /*0cd0*/ 	.short	0x010a
        /*0cd2*/ 	.byte	0xff
	.zero		1


	//   ....[190]....
        /*0cd4*/ 	.word	0x0000b250
        /*0cd8*/ 	.word	0x00000000
        /*0cdc*/ 	.word	0x00000000
        /*0ce0*/ 	.short	0x010a
        /*0ce2*/ 	.byte	0xff
	.zero		1


	//   ....[191]....
        /*0ce4*/ 	.word	0x0000b2b0
        /*0ce8*/ 	.word	0x00000000
        /*0cec*/ 	.word	0x00000000
        /*0cf0*/ 	.short	0x010a
        /*0cf2*/ 	.byte	0xff
	.zero		1


	//   ....[192]....
        /*0cf4*/ 	.word	0x0000b310
        /*0cf8*/ 	.word	0x00000000
        /*0cfc*/ 	.word	0x00000000
        /*0d00*/ 	.short	0x010a
        /*0d02*/ 	.byte	0xff
	.zero		1


	//   ....[193]....
        /*0d04*/ 	.word	0x0000b370
        /*0d08*/ 	.word	0x00000000
        /*0d0c*/ 	.word	0x00000000
        /*0d10*/ 	.short	0x010a
        /*0d12*/ 	.byte	0xff
	.zero		1


	//   ....[194]....
        /*0d14*/ 	.word	0x0000b3d0
        /*0d18*/ 	.word	0x00000000
        /*0d1c*/ 	.word	0x00000000
        /*0d20*/ 	.short	0x010a
        /*0d22*/ 	.byte	0xff
	.zero		1


	//   ....[195]....
        /*0d24*/ 	.word	0x0000b430
        /*0d28*/ 	.word	0x00000000
        /*0d2c*/ 	.word	0x00000000
        /*0d30*/ 	.short	0x010a
        /*0d32*/ 	.byte	0xff
	.zero		1


	//   ....[196]....
        /*0d34*/ 	.word	0x0000b490
        /*0d38*/ 	.word	0x00000000
        /*0d3c*/ 	.word	0x00000000
        /*0d40*/ 	.short	0x010a
        /*0d42*/ 	.byte	0xff
	.zero		1


	//   ....[197]....
        /*0d44*/ 	.word	0x0000b4f0
        /*0d48*/ 	.word	0x00000000
        /*0d4c*/ 	.word	0x00000000
        /*0d50*/ 	.short	0x010a
        /*0d52*/ 	.byte	0xff
	.zero		1


	//   ....[198]....
        /*0d54*/ 	.word	0x0000b550
        /*0d58*/ 	.word	0x00000000
        /*0d5c*/ 	.word	0x00000000
        /*0d60*/ 	.short	0x010a
        /*0d62*/ 	.byte	0xff
	.zero		1


	//   ....[199]....
        /*0d64*/ 	.word	0x0000b5b0
        /*0d68*/ 	.word	0x00000000
        /*0d6c*/ 	.word	0x00000000
        /*0d70*/ 	.short	0x010a
        /*0d72*/ 	.byte	0xff
	.zero		1


	//   ....[200]....
        /*0d74*/ 	.word	0x0000b610
        /*0d78*/ 	.word	0x00000000
        /*0d7c*/ 	.word	0x00000000
        /*0d80*/ 	.short	0x010a
        /*0d82*/ 	.byte	0xff
	.zero		1


	//   ....[201]....
        /*0d84*/ 	.word	0x0000b670
        /*0d88*/ 	.word	0x00000000
        /*0d8c*/ 	.word	0x00000000
        /*0d90*/ 	.short	0x010a
        /*0d92*/ 	.byte	0xff
	.zero		1


	//   ....[202]....
        /*0d94*/ 	.word	0x0000b6d0
        /*0d98*/ 	.word	0x00000000
        /*0d9c*/ 	.word	0x00000000
        /*0da0*/ 	.short	0x010a
        /*0da2*/ 	.byte	0xff
	.zero		1


	//   ....[203]....
        /*0da4*/ 	.word	0x0000b730
        /*0da8*/ 	.word	0x00000000
        /*0dac*/ 	.word	0x00000000
        /*0db0*/ 	.short	0x010a
        /*0db2*/ 	.byte	0xff
	.zero		1


	//   ....[204]....
        /*0db4*/ 	.word	0x0000b790
        /*0db8*/ 	.word	0x00000000
        /*0dbc*/ 	.word	0x00000000
        /*0dc0*/ 	.short	0x010a
        /*0dc2*/ 	.byte	0xff
	.zero		1


	//   ....[205]....
        /*0dc4*/ 	.word	0x0000b7f0
        /*0dc8*/ 	.word	0x00000000
        /*0dcc*/ 	.word	0x00000000
        /*0dd0*/ 	.short	0x010a
        /*0dd2*/ 	.byte	0xff
	.zero		1


	//   ....[206]....
        /*0dd4*/ 	.word	0x0000b850
        /*0dd8*/ 	.word	0x00000000
        /*0ddc*/ 	.word	0x00000000
        /*0de0*/ 	.short	0x010a
        /*0de2*/ 	.byte	0xff
	.zero		1


	//   ....[207]....
        /*0de4*/ 	.word	0x0000b8b0
        /*0de8*/ 	.word	0x00000000
        /*0dec*/ 	.word	0x00000000
        /*0df0*/ 	.short	0x010a
        /*0df2*/ 	.byte	0xff
	.zero		1


	//   ....[208]....
        /*0df4*/ 	.word	0x0000b910
        /*0df8*/ 	.word	0x00000000
        /*0dfc*/ 	.word	0x00000000
        /*0e00*/ 	.short	0x010a
        /*0e02*/ 	.byte	0xff
	.zero		1


	//   ....[209]....
        /*0e04*/ 	.word	0x0000b970
        /*0e08*/ 	.word	0x00000000
        /*0e0c*/ 	.word	0x00000000
        /*0e10*/ 	.short	0x010a
        /*0e12*/ 	.byte	0xff
	.zero		1


	//   ....[210]....
        /*0e14*/ 	.word	0x0000b9d0
        /*0e18*/ 	.word	0x00000000
        /*0e1c*/ 	.word	0x00000000
        /*0e20*/ 	.short	0x010a
        /*0e22*/ 	.byte	0xff
	.zero		1


	//   ....[211]....
        /*0e24*/ 	.word	0x0000ba30
        /*0e28*/ 	.word	0x00000000
        /*0e2c*/ 	.word	0x00000000
        /*0e30*/ 	.short	0x010a
        /*0e32*/ 	.byte	0xff
	.zero		1


	//   ....[212]....
        /*0e34*/ 	.word	0x0000ba90
        /*0e38*/ 	.word	0x00000000
        /*0e3c*/ 	.word	0x00000000
        /*0e40*/ 	.short	0x010a
        /*0e42*/ 	.byte	0xff
	.zero		1


	//   ....[213]....
        /*0e44*/ 	.word	0x0000baf0
        /*0e48*/ 	.word	0x00000000
        /*0e4c*/ 	.word	0x00000000
        /*0e50*/ 	.short	0x010a
        /*0e52*/ 	.byte	0xff
	.zero		1


	//   ....[214]....
        /*0e54*/ 	.word	0x0000bb50
        /*0e58*/ 	.word	0x00000000
        /*0e5c*/ 	.word	0x00000000
        /*0e60*/ 	.short	0x010a
        /*0e62*/ 	.byte	0xff
	.zero		1


	//   ....[215]....
        /*0e64*/ 	.word	0x0000bbb0
        /*0e68*/ 	.word	0x00000000
        /*0e6c*/ 	.word	0x00000000
        /*0e70*/ 	.short	0x010a
        /*0e72*/ 	.byte	0xff
	.zero		1


	//   ....[216]....
        /*0e74*/ 	.word	0x0000bc10
        /*0e78*/ 	.word	0x00000000
        /*0e7c*/ 	.word	0x00000000
        /*0e80*/ 	.short	0x010a
        /*0e82*/ 	.byte	0xff
	.zero		1


	//   ....[217]....
        /*0e84*/ 	.word	0x0000bc70
        /*0e88*/ 	.word	0x00000000
        /*0e8c*/ 	.word	0x00000000
        /*0e90*/ 	.short	0x010a
        /*0e92*/ 	.byte	0xff
	.zero		1


	//   ....[218]....
        /*0e94*/ 	.word	0x0000bcd0
        /*0e98*/ 	.word	0x00000000
        /*0e9c*/ 	.word	0x00000000
        /*0ea0*/ 	.short	0x010a
        /*0ea2*/ 	.byte	0xff
	.zero		1


	//   ....[219]....
        /*0ea4*/ 	.word	0x0000bd30
        /*0ea8*/ 	.word	0x00000000
        /*0eac*/ 	.word	0x00000000
        /*0eb0*/ 	.short	0x010a
        /*0eb2*/ 	.byte	0xff
	.zero		1


	//   ....[220]....
        /*0eb4*/ 	.word	0x0000bd90
        /*0eb8*/ 	.word	0x00000000
        /*0ebc*/ 	.word	0x00000000
        /*0ec0*/ 	.short	0x010a
        /*0ec2*/ 	.byte	0xff
	.zero		1


	//   ....[221]....
        /*0ec4*/ 	.word	0x0000bdf0
        /*0ec8*/ 	.word	0x00000000
        /*0ecc*/ 	.word	0x00000000
        /*0ed0*/ 	.short	0x010a
        /*0ed2*/ 	.byte	0xff
	.zero		1


	//   ....[222]....
        /*0ed4*/ 	.word	0x0000be40
        /*0ed8*/ 	.word	0x00000000
        /*0edc*/ 	.word	0x000002c0
        /*0ee0*/ 	.short	0x010a
        /*0ee2*/ 	.byte	0xff
	.zero		1


	//   ....[223]....
        /*0ee4*/ 	.word	0x0000bea0
        /*0ee8*/ 	.word	0x00000000
        /*0eec*/ 	.word	0x00000270
        /*0ef0*/ 	.short	0x010a
        /*0ef2*/ 	.byte	0xff
	.zero		1


	//   ....[224]....
        /*0ef4*/ 	.word	0x0000bef0
        /*0ef8*/ 	.word	0x00000000
        /*0efc*/ 	.word	0x00000260
        /*0f00*/ 	.short	0x010a
        /*0f02*/ 	.byte	0xff
	.zero		1


	//   ....[225]....
        /*0f04*/ 	.word	0x0000bf50
        /*0f08*/ 	.word	0x00000000
        /*0f0c*/ 	.word	0x00000270
        /*0f10*/ 	.short	0x010a
        /*0f12*/ 	.byte	0xff
	.zero		1


	//   ....[226]....
        /*0f14*/ 	.word	0x0000bfb0
        /*0f18*/ 	.word	0x00000004
        /*0f1c*/ 	.word	0x00000008
        /*0f20*/ 	.short	0x010a
        /*0f22*/ 	.byte	0xff
	.zero		1


	//   ....[227]....
        /*0f24*/ 	.word	0x0000c090
        /*0f28*/ 	.word	0x00000002
        /*0f2c*/ 	.word	0x00000008
        /*0f30*/ 	.short	0x010a
        /*0f32*/ 	.byte	0xff
	.zero		1


	//   ....[228]....
        /*0f34*/ 	.word	0x0000c0e0
        /*0f38*/ 	.word	0x00000000
        /*0f3c*/ 	.word	0x00000260
        /*0f40*/ 	.short	0x010a
        /*0f42*/ 	.byte	0xff
	.zero		1


	//   ....[229]....
        /*0f44*/ 	.word	0x0000c140
        /*0f48*/ 	.word	0x00000000
        /*0f4c*/ 	.word	0x000002a0
        /*0f50*/ 	.short	0x010a
        /*0f52*/ 	.byte	0xff
	.zero		1


	//   ....[230]....
        /*0f54*/ 	.word	0x0000c1a0
        /*0f58*/ 	.word	0x00000000
        /*0f5c*/ 	.word	0x00000000
        /*0f60*/ 	.short	0x010a
        /*0f62*/ 	.byte	0xff
	.zero		1


	//   ....[231]....
        /*0f64*/ 	.word	0x0000c200
        /*0f68*/ 	.word	0x00000000
        /*0f6c*/ 	.word	0x00000000
        /*0f70*/ 	.short	0x010a
        /*0f72*/ 	.byte	0xff
	.zero		1


	//   ....[232]....
        /*0f74*/ 	.word	0x0000c260
        /*0f78*/ 	.word	0x00000000
        /*0f7c*/ 	.word	0x00000000
        /*0f80*/ 	.short	0x010a
        /*0f82*/ 	.byte	0xff
	.zero		1


	//   ....[233]....
        /*0f84*/ 	.word	0x0000c2c0
        /*0f88*/ 	.word	0x00000000
        /*0f8c*/ 	.word	0x00000000
        /*0f90*/ 	.short	0x010a
        /*0f92*/ 	.byte	0xff
	.zero		1


	//   ....[234]....
        /*0f94*/ 	.word	0x0000c320
        /*0f98*/ 	.word	0x00000000
        /*0f9c*/ 	.word	0x000002e0
        /*0fa0*/ 	.short	0x010a
        /*0fa2*/ 	.byte	0xff
	.zero		1


	//   ....[235]....
        /*0fa4*/ 	.word	0x0000c370
        /*0fa8*/ 	.word	0x00000000
        /*0fac*/ 	.word	0x00000260
        /*0fb0*/ 	.short	0x010a
        /*0fb2*/ 	.byte	0xff
	.zero		1


	//   ....[236]....
        /*0fb4*/ 	.word	0x0000c3d0
        /*0fb8*/ 	.word	0x00000000
        /*0fbc*/ 	.word	0x00000258
        /*0fc0*/ 	.short	0x010a
        /*0fc2*/ 	.byte	0xff
	.zero		1


	//   ....[237]....
        /*0fc4*/ 	.word	0x0000c430
        /*0fc8*/ 	.word	0x00000000
        /*0fcc*/ 	.word	0x00000248
        /*0fd0*/ 	.short	0x010a
        /*0fd2*/ 	.byte	0xff
	.zero		1


	//   ....[238]....
        /*0fd4*/ 	.word	0x0000c480
        /*0fd8*/ 	.word	0x00000000
        /*0fdc*/ 	.word	0x00000260
        /*0fe0*/ 	.short	0x010a
        /*0fe2*/ 	.byte	0xff
	.zero		1


	//   ....[239]....
        /*0fe4*/ 	.word	0x0000c4e0
        /*0fe8*/ 	.word	0x00000000
        /*0fec*/ 	.word	0x00000240
        /*0ff0*/ 	.short	0x010a
        /*0ff2*/ 	.byte	0xff
	.zero		1


	//   ....[240]....
        /*0ff4*/ 	.word	0x0000c530
        /*0ff8*/ 	.word	0x00000075
        /*0ffc*/ 	.word	0x00000280
        /*1000*/ 	.short	0x010a
        /*1002*/ 	.byte	0xff
	.zero		1


	//----- nvinfo : EIATTR_NUM_MBARRIERS
	.align		4
.L_49:
        /*1004*/ 	.byte	0x03, 0x38
        /*1006*/ 	.short	0x005d


	//----- nvinfo : EIATTR_EXIT_INSTR_OFFSETS
	.align		4
        /*1008*/ 	.byte	0x04, 0x1c
        /*100a*/ 	.short	(.L_51 - .L_50)


	//   ....[0]....
.L_50:
        /*100c*/ 	.word	0x00003dc0


	//   ....[1]....
        /*1010*/ 	.word	0x000042c0


	//   ....[2]....
        /*1014*/ 	.word	0x00004320


	//   ....[3]....
        /*1018*/ 	.word	0x000055c0


	//   ....[4]....
        /*101c*/ 	.word	0x000060f0


	//   ....[5]....
        /*1020*/ 	.word	0x00006130


	//   ....[6]....
        /*1024*/ 	.word	0x0000afb0


	//----- nvinfo : EIATTR_MAX_THREADS
	.align		4
.L_51:
        /*1028*/ 	.byte	0x04, 0x05
        /*102a*/ 	.short	(.L_53 - .L_52)
.L_52:
        /*102c*/ 	.word	0x00000100
        /*1030*/ 	.word	0x00000001
        /*1034*/ 	.word	0x00000001


	//----- nvinfo : EIATTR_CRS_STACK_SIZE
	.align		4
.L_53:
        /*1038*/ 	.byte	0x04, 0x1e
        /*103a*/ 	.short	(.L_55 - .L_54)
.L_54:
        /*103c*/ 	.word	0x00000000


	//----- nvinfo : EIATTR_CBANK_PARAM_SIZE
	.align		4
.L_55:
        /*1040*/ 	.byte	0x03, 0x19
        /*1042*/ 	.short	0x0800


	//----- nvinfo : EIATTR_PARAM_CBANK
	.align		4
        /*1044*/ 	.byte	0x04, 0x0a
        /*1046*/ 	.short	(.L_57 - .L_56)
	.align		4
.L_56:
        /*1048*/ 	.word	index@(.nv.constant0._ZN7cutlass13device_kernelINS_4gemm6kernel13GemmUniversalIN4cute5tupleIJiiiiEEENS1_10collective13CollectiveMmaINS1_35MainloopSm100TmaUmmaWarpSpecializedILi36ELi2ELi4ENS5_IJNS4_1CILi2EEENSA_ILi1EEESC_EEEEENS5_IJNSA_ILi128EEENSA_ILi64EEESG_EEENS_12float_e4m3_tENS5_IJlSC_lEEESI_SJ_NS4_8TiledMMAINS4_8MMA_AtomIJNS4_10MMA_TraitsINS4_25SM100_MMA_F8F6F4_2x1SM_SSEJSI_SI_fSF_SG_NS4_17integral_constantINS4_4UMMA5MajorELSQ_0EEESR_NSO_INSP_7ScaleInELSS_0EEEST_EEEEEENS4_6LayoutINS5_IJSC_SC_SC_EEENS5_IJNSA_ILi0EEESY_SY_EEEEENS5_IJNS4_10UnderscoreES11_S11_EEEEENS4_18SM100_TMA_2SM_LOADENS4_14ComposedLayoutINS4_7SwizzleILi2ELi4ELi3EEENS4_18smem_ptr_flag_bitsILi8EEENSW_INS5_IJNSA_ILi8EEESG_EEENS5_IJSG_SC_EEEEEEEvNS4_8identityES14_S1E_vS1F_EENS_8epilogue10collective18CollectiveEpilogueINS1H_23Sm100TmaWarpSpecializedILi1ELi1ELi32ELb0ELb0EEEJNS5_IJSG_SG_SG_EEENS5_IJNSW_ISG_SC_EES1N_EEESI_SJ_SI_SJ_NS1H_6fusion15FusionCallbacksIS1L_NS1P_13LinCombEltActINS1H_6thread4SiLuESI_fSI_fLNS_15FloatRoundStyleE2EEES1M_S1O_JEEENS4_5SM1004TMEM4LOAD26SM100_TMEM_LOAD_32dp32b32xENS4_13SM90_TMA_LOADES1E_NS4_39AutoVectorizingCopyWithAssumedAlignmentILi128EEENS4_14SM90_TMA_STOREES1E_S23_S23_EEEvvEEEEvNT_6ParamsE)
        /*104c*/ 	.short	0x0380
        /*104e*/ 	.short	0x0800


	//----- nvinfo : EIATTR_SW_WAR
	.align		4
.L_57:
        /*1050*/ 	.byte	0x04, 0x36
        /*1052*/ 	.short	(.L_59 - .L_58)
.L_58:
        /*1054*/ 	.word	0x00000008
.L_59:


//--------------------- .nv.callgraph             --------------------------
	.section	.nv.callgraph,"",@"SHT_CUDA_CALLGRAPH"
	.align	4
	.sectionentsize	8
	.align		4
        /*0000*/ 	.word	0x00000000
	.align		4
        /*0004*/ 	.word	0xffffffff
	.align		4
        /*0008*/ 	.word	index@(_ZN7cutlass13device_kernelINS_4gemm6kernel13GemmUniversalIN4cute5tupleIJiiiiEEENS1_10collective13CollectiveMmaINS1_35MainloopSm100TmaUmmaWarpSpecializedILi36ELi2ELi4ENS5_IJNS4_1CILi2EEENSA_ILi1EEESC_EEEEENS5_IJNSA_ILi128EEENSA_ILi64EEESG_EEENS_12float_e4m3_tENS5_IJlSC_lEEESI_SJ_NS4_8TiledMMAINS4_8MMA_AtomIJNS4_10MMA_TraitsINS4_25SM100_MMA_F8F6F4_2x1SM_SSEJSI_SI_fSF_SG_NS4_17integral_constantINS4_4UMMA5MajorELSQ_0EEESR_NSO_INSP_7ScaleInELSS_0EEEST_EEEEEENS4_6LayoutINS5_IJSC_SC_SC_EEENS5_IJNSA_ILi0EEESY_SY_EEEEENS5_IJNS4_10UnderscoreES11_S11_EEEEENS4_18SM100_TMA_2SM_LOADENS4_14ComposedLayoutINS4_7SwizzleILi2ELi4ELi3EEENS4_18smem_ptr_flag_bitsILi8EEENSW_INS5_IJNSA_ILi8EEESG_EEENS5_IJSG_SC_EEEEEEEvNS4_8identityES14_S1E_vS1F_EENS_8epilogue10collective18CollectiveEpilogueINS1H_23Sm100TmaWarpSpecializedILi1ELi1ELi32ELb0ELb0EEEJNS5_IJSG_SG_SG_EEENS5_IJNSW_ISG_SC_EES1N_EEESI_SJ_SI_SJ_NS1H_6fusion15FusionCallbacksIS1L_NS1P_13LinCombEltActINS1H_6thread4SiLuESI_fSI_fLNS_15FloatRoundStyleE2EEES1M_S1O_JEEENS4_5SM1004TMEM4LOAD26SM100_TMEM_LOAD_32dp32b32xENS4_13SM90_TMA_LOADES1E_NS4_39AutoVectorizingCopyWithAssumedAlignmentILi128EEENS4_14SM90_TMA_STOREES1E_S23_S23_EEEvvEEEEvNT_6ParamsE)
	.align		4
        /*000c*/ 	.word	index@(__assertfail)
	.align		4
        /*0010*/ 	.word	0x00000000
	.align		4
        /*0014*/ 	.word	0xfffffffe
	.align		4
        /*0018*/ 	.word	0x00000000
	.align		4
        /*001c*/ 	.word	0xfffffffd
	.align		4
        /*0020*/ 	.word	0x00000000
	.align		4
        /*0024*/ 	.word	0xfffffffc


//--------------------- .nv.constant4             --------------------------
	.section	.nv.constant4,"a",@progbits
	.align	8
	.align		8
.nv.constant4:
        /*0000*/ 	.dword	__assertfail
	.align		8
        /*0008*/ 	.dword	__unnamed_1
	.align		8
        /*0010*/ 	.dword	__unnamed_2
	.align		8
        /*0018*/ 	.dword	_ZN39_INTERNAL_5f859f37_4_k_cu_24dc534e_29304cuda3std3__45__cpo5beginE
	.align		8
        /*0020*/ 	.dword	_ZN39_INTERNAL_5f859f37_4_k_cu_24dc534e_29304cuda3std3__45__cpo3endE
	.align		8
        /*0028*/ 	.dword	_ZN39_INTERNAL_5f859f37_4_k_cu_24dc534e_29304cuda3std3__45__cpo6cbeginE
	.align		8
        /*0030*/ 	.dword	_ZN39_INTERNAL_5f859f37_4_k_cu_24dc534e_29304cuda3std3__45__cpo4cendE
	.align		8
        /*0038*/ 	.dword	_ZN39_INTERNAL_5f859f37_4_k_cu_24dc534e_29304cuda3std3__441_GLOBAL__N__5f859f37_4_k_cu_24dc534e_29306ignoreE
	.align		8
        /*0040*/ 	.dword	_ZN39_INTERNAL_5f859f37_4_k_cu_24dc534e_29304cuda3std3__419piecewise_constructE
	.align		8
        /*0048*/ 	.dword	_ZN39_INTERNAL_5f859f37_4_k_cu_24dc534e_29304cuda3std3__48in_placeE
	.align		8
        /*0050*/ 	.dword	_ZN39_INTERNAL_5f859f37_4_k_cu_24dc534e_29304cuda3std6ranges3__45__cpo4swapE
	.align		8
        /*0058*/ 	.dword	_ZN39_INTERNAL_5f859f37_4_k_cu_24dc534e_29304cuda3std6ranges3__45__cpo9iter_moveE
	.align		8
        /*0060*/ 	.dword	_ZN39_INTERNAL_5f859f37_4_k_cu_24dc534e_29304cute7productE
	.align		8
        /*0068*/ 	.dword	_ZN39_INTERNAL_5f859f37_4_k_cu_24dc534e_29304cute1_E
	.align		8
        /*0070*/ 	.dword	$str$25
	.align		8
        /*0078*/ 	.dword	$str$26
	.align		8
        /*0080*/ 	.dword	$str$27
	.align		8
        /*0088*/ 	.dword	$str$28


//--------------------- .text._ZN7cutlass13device_kernelINS_4gemm6kernel13GemmUniversalIN4cute5tupleIJiiiiEEENS1_10collective13CollectiveMmaINS1_35MainloopSm100TmaUmmaWarpSpecializedILi36ELi2ELi4ENS5_IJNS4_1CILi2EEENSA_ILi1EEESC_EEEEENS5_IJNSA_ILi128EEENSA_ILi64EEESG_EEENS_12float_e4m3_tENS5_IJlSC_lEEESI_SJ_NS4_8TiledMMAINS4_8MMA_AtomIJNS4_10MMA_TraitsINS4_25SM100_MMA_F8F6F4_2x1SM_SSEJSI_SI_fSF_SG_NS4_17integral_constantINS4_4UMMA5MajorELSQ_0EEESR_NSO_INSP_7ScaleInELSS_0EEEST_EEEEEENS4_6LayoutINS5_IJSC_SC_SC_EEENS5_IJNSA_ILi0EEESY_SY_EEEEENS5_IJNS4_10UnderscoreES11_S11_EEEEENS4_18SM100_TMA_2SM_LOADENS4_14ComposedLayoutINS4_7SwizzleILi2ELi4ELi3EEENS4_18smem_ptr_flag_bitsILi8EEENSW_INS5_IJNSA_ILi8EEESG_EEENS5_IJSG_SC_EEEEEEEvNS4_8identityES14_S1E_vS1F_EENS_8epilogue10collective18CollectiveEpilogueINS1H_23Sm100TmaWarpSpecializedILi1ELi1ELi32ELb0ELb0EEEJNS5_IJSG_SG_SG_EEENS5_IJNSW_ISG_SC_EES1N_EEESI_SJ_SI_SJ_NS1H_6fusion15FusionCallbacksIS1L_NS1P_13LinCombEltActINS1H_6thread4SiLuESI_fSI_fLNS_15FloatRoundStyleE2EEES1M_S1O_JEEENS4_5SM1004TMEM4LOAD26SM100_TMEM_LOAD_32dp32b32xENS4_13SM90_TMA_LOADES1E_NS4_39AutoVectorizingCopyWithAssumedAlignmentILi128EEENS4_14SM90_TMA_STOREES1E_S23_S23_EEEvvEEEEvNT_6ParamsE --------------------------
	.section	.text._ZN7cutlass13device_kernelINS_4gemm6kernel13GemmUniversalIN4cute5tupleIJiiiiEEENS1_10collective13CollectiveMmaINS1_35MainloopSm100TmaUmmaWarpSpecializedILi36ELi2ELi4ENS5_IJNS4_1CILi2EEENSA_ILi1EEESC_EEEEENS5_IJNSA_ILi128EEENSA_ILi64EEESG_EEENS_12float_e4m3_tENS5_IJlSC_lEEESI_SJ_NS4_8TiledMMAINS4_8MMA_AtomIJNS4_10MMA_TraitsINS4_25SM100_MMA_F8F6F4_2x1SM_SSEJSI_SI_fSF_SG_NS4_17integral_constantINS4_4UMMA5MajorELSQ_0EEESR_NSO_INSP_7ScaleInELSS_0EEEST_EEEEEENS4_6LayoutINS5_IJSC_SC_SC_EEENS5_IJNSA_ILi0EEESY_SY_EEEEENS5_IJNS4_10UnderscoreES11_S11_EEEEENS4_18SM100_TMA_2SM_LOADENS4_14ComposedLayoutINS4_7SwizzleILi2ELi4ELi3EEENS4_18smem_ptr_flag_bitsILi8EEENSW_INS5_IJNSA_ILi8EEESG_EEENS5_IJSG_SC_EEEEEEEvNS4_8identityES14_S1E_vS1F_EENS_8epilogue10collective18CollectiveEpilogueINS1H_23Sm100TmaWarpSpecializedILi1ELi1ELi32ELb0ELb0EEEJNS5_IJSG_SG_SG_EEENS5_IJNSW_ISG_SC_EES1N_EEESI_SJ_SI_SJ_NS1H_6fusion15FusionCallbacksIS1L_NS1P_13LinCombEltActINS1H_6thread4SiLuESI_fSI_fLNS_15FloatRoundStyleE2EEES1M_S1O_JEEENS4_5SM1004TMEM4LOAD26SM100_TMEM_LOAD_32dp32b32xENS4_13SM90_TMA_LOADES1E_NS4_39AutoVectorizingCopyWithAssumedAlignmentILi128EEENS4_14SM90_TMA_STOREES1E_S23_S23_EEEvvEEEEvNT_6ParamsE,"ax",@progbits
	.align	128
.text._ZN7cutlass13device_kernelINS_4gemm6kernel13GemmUniversalIN4cute5tupleIJiiiiEEENS1_10collective13CollectiveMmaINS1_35MainloopSm100TmaUmmaWarpSpecializedILi36ELi2ELi4ENS5_IJNS4_1CILi2EEENSA_ILi1EEESC_EEEEENS5_IJNSA_ILi128EEENSA_ILi64EEESG_EEENS_12float_e4m3_tENS5_IJlSC_lEEESI_SJ_NS4_8TiledMMAINS4_8MMA_AtomIJNS4_10MMA_TraitsINS4_25SM100_MMA_F8F6F4_2x1SM_SSEJSI_SI_fSF_SG_NS4_17integral_constantINS4_4UMMA5MajorELSQ_0EEESR_NSO_INSP_7ScaleInELSS_0EEEST_EEEEEENS4_6LayoutINS5_IJSC_SC_SC_EEENS5_IJNSA_ILi0EEESY_SY_EEEEENS5_IJNS4_10UnderscoreES11_S11_EEEEENS4_18SM100_TMA_2SM_LOADENS4_14ComposedLayoutINS4_7SwizzleILi2ELi4ELi3EEENS4_18smem_ptr_flag_bitsILi8EEENSW_INS5_IJNSA_ILi8EEESG_EEENS5_IJSG_SC_EEEEEEEvNS4_8identityES14_S1E_vS1F_EENS_8epilogue10collective18CollectiveEpilogueINS1H_23Sm100TmaWarpSpecializedILi1ELi1ELi32ELb0ELb0EEEJNS5_IJSG_SG_SG_EEENS5_IJNSW_ISG_SC_EES1N_EEESI_SJ_SI_SJ_NS1H_6fusion15FusionCallbacksIS1L_NS1P_13LinCombEltActINS1H_6thread4SiLuESI_fSI_fLNS_15FloatRoundStyleE2EEES1M_S1O_JEEENS4_5SM1004TMEM4LOAD26SM100_TMEM_LOAD_32dp32b32xENS4_13SM90_TMA_LOADES1E_NS4_39AutoVectorizingCopyWithAssumedAlignmentILi128EEENS4_14SM90_TMA_STOREES1E_S23_S23_EEEvvEEEEvNT_6ParamsE:
        .type           _ZN7cutlass13device_kernelINS_4gemm6kernel13GemmUniversalIN4cute5tupleIJiiiiEEENS1_10collective13CollectiveMmaINS1_35MainloopSm100TmaUmmaWarpSpecializedILi36ELi2ELi4ENS5_IJNS4_1CILi2EEENSA_ILi1EEESC_EEEEENS5_IJNSA_ILi128EEENSA_ILi64EEESG_EEENS_12float_e4m3_tENS5_IJlSC_lEEESI_SJ_NS4_8TiledMMAINS4_8MMA_AtomIJNS4_10MMA_TraitsINS4_25SM100_MMA_F8F6F4_2x1SM_SSEJSI_SI_fSF_SG_NS4_17integral_constantINS4_4UMMA5MajorELSQ_0EEESR_NSO_INSP_7ScaleInELSS_0EEEST_EEEEEENS4_6LayoutINS5_IJSC_SC_SC_EEENS5_IJNSA_ILi0EEESY_SY_EEEEENS5_IJNS4_10UnderscoreES11_S11_EEEEENS4_18SM100_TMA_2SM_LOADENS4_14ComposedLayoutINS4_7SwizzleILi2ELi4ELi3EEENS4_18smem_ptr_flag_bitsILi8EEENSW_INS5_IJNSA_ILi8EEESG_EEENS5_IJSG_SC_EEEEEEEvNS4_8identityES14_S1E_vS1F_EENS_8epilogue10collective18CollectiveEpilogueINS1H_23Sm100TmaWarpSpecializedILi1ELi1ELi32ELb0ELb0EEEJNS5_IJSG_SG_SG_EEENS5_IJNSW_ISG_SC_EES1N_EEESI_SJ_SI_SJ_NS1H_6fusion15FusionCallbacksIS1L_NS1P_13LinCombEltActINS1H_6thread4SiLuESI_fSI_fLNS_15FloatRoundStyleE2EEES1M_S1O_JEEENS4_5SM1004TMEM4LOAD26SM100_TMEM_LOAD_32dp32b32xENS4_13SM90_TMA_LOADES1E_NS4_39AutoVectorizingCopyWithAssumedAlignmentILi128EEENS4_14SM90_TMA_STOREES1E_S23_S23_EEEvvEEEEvNT_6ParamsE,@function
        .size           _ZN7cutlass13device_kernelINS_4gemm6kernel13GemmUniversalIN4cute5tupleIJiiiiEEENS1_10collective13CollectiveMmaINS1_35MainloopSm100TmaUmmaWarpSpecializedILi36ELi2ELi4ENS5_IJNS4_1CILi2EEENSA_ILi1EEESC_EEEEENS5_IJNSA_ILi128EEENSA_ILi64EEESG_EEENS_12float_e4m3_tENS5_IJlSC_lEEESI_SJ_NS4_8TiledMMAINS4_8MMA_AtomIJNS4_10MMA_TraitsINS4_25SM100_MMA_F8F6F4_2x1SM_SSEJSI_SI_fSF_SG_NS4_17integral_constantINS4_4UMMA5MajorELSQ_0EEESR_NSO_INSP_7ScaleInELSS_0EEEST_EEEEEENS4_6LayoutINS5_IJSC_SC_SC_EEENS5_IJNSA_ILi0EEESY_SY_EEEEENS5_IJNS4_10UnderscoreES11_S11_EEEEENS4_18SM100_TMA_2SM_LOADENS4_14ComposedLayoutINS4_7SwizzleILi2ELi4ELi3EEENS4_18smem_ptr_flag_bitsILi8EEENSW_INS5_IJNSA_ILi8EEESG_EEENS5_IJSG_SC_EEEEEEEvNS4_8identityES14_S1E_vS1F_EENS_8epilogue10collective18CollectiveEpilogueINS1H_23Sm100TmaWarpSpecializedILi1ELi1ELi32ELb0ELb0EEEJNS5_IJSG_SG_SG_EEENS5_IJNSW_ISG_SC_EES1N_EEESI_SJ_SI_SJ_NS1H_6fusion15FusionCallbacksIS1L_NS1P_13LinCombEltActINS1H_6thread4SiLuESI_fSI_fLNS_15FloatRoundStyleE2EEES1M_S1O_JEEENS4_5SM1004TMEM4LOAD26SM100_TMEM_LOAD_32dp32b32xENS4_13SM90_TMA_LOADES1E_NS4_39AutoVectorizingCopyWithAssumedAlignmentILi128EEENS4_14SM90_TMA_STOREES1E_S23_S23_EEEvvEEEEvNT_6ParamsE,(.L_x_347 - _ZN7cutlass13device_kernelINS_4gemm6kernel13GemmUniversalIN4cute5tupleIJiiiiEEENS1_10collective13CollectiveMmaINS1_35MainloopSm100TmaUmmaWarpSpecializedILi36ELi2ELi4ENS5_IJNS4_1CILi2EEENSA_ILi1EEESC_EEEEENS5_IJNSA_ILi128EEENSA_ILi64EEESG_EEENS_12float_e4m3_tENS5_IJlSC_lEEESI_SJ_NS4_8TiledMMAINS4_8MMA_AtomIJNS4_10MMA_TraitsINS4_25SM100_MMA_F8F6F4_2x1SM_SSEJSI_SI_fSF_SG_NS4_17integral_constantINS4_4UMMA5MajorELSQ_0EEESR_NSO_INSP_7ScaleInELSS_0EEEST_EEEEEENS4_6LayoutINS5_IJSC_SC_SC_EEENS5_IJNSA_ILi0EEESY_SY_EEEEENS5_IJNS4_10UnderscoreES11_S11_EEEEENS4_18SM100_TMA_2SM_LOADENS4_14ComposedLayoutINS4_7SwizzleILi2ELi4ELi3EEENS4_18smem_ptr_flag_bitsILi8EEENSW_INS5_IJNSA_ILi8EEESG_EEENS5_IJSG_SC_EEEEEEEvNS4_8identityES14_S1E_vS1F_EENS_8epilogue10collective18CollectiveEpilogueINS1H_23Sm100TmaWarpSpecializedILi1ELi1ELi32ELb0ELb0EEEJNS5_IJSG_SG_SG_EEENS5_IJNSW_ISG_SC_EES1N_EEESI_SJ_SI_SJ_NS1H_6fusion15FusionCallbacksIS1L_NS1P_13LinCombEltActINS1H_6thread4SiLuESI_fSI_fLNS_15FloatRoundStyleE2EEES1M_S1O_JEEENS4_5SM1004TMEM4LOAD26SM100_TMEM_LOAD_32dp32b32xENS4_13SM90_TMA_LOADES1E_NS4_39AutoVectorizingCopyWithAssumedAlignmentILi128EEENS4_14SM90_TMA_STOREES1E_S23_S23_EEEvvEEEEvNT_6ParamsE)
        .other          _ZN7cutlass13device_kernelINS_4gemm6kernel13GemmUniversalIN4cute5tupleIJiiiiEEENS1_10collective13CollectiveMmaINS1_35MainloopSm100TmaUmmaWarpSpecializedILi36ELi2ELi4ENS5_IJNS4_1CILi2EEENSA_ILi1EEESC_EEEEENS5_IJNSA_ILi128EEENSA_ILi64EEESG_EEENS_12float_e4m3_tENS5_IJlSC_lEEESI_SJ_NS4_8TiledMMAINS4_8MMA_AtomIJNS4_10MMA_TraitsINS4_25SM100_MMA_F8F6F4_2x1SM_SSEJSI_SI_fSF_SG_NS4_17integral_constantINS4_4UMMA5MajorELSQ_0EEESR_NSO_INSP_7ScaleInELSS_0EEEST_EEEEEENS4_6LayoutINS5_IJSC_SC_SC_EEENS5_IJNSA_ILi0EEESY_SY_EEEEENS5_IJNS4_10UnderscoreES11_S11_EEEEENS4_18SM100_TMA_2SM_LOADENS4_14ComposedLayoutINS4_7SwizzleILi2ELi4ELi3EEENS4_18smem_ptr_flag_bitsILi8EEENSW_INS5_IJNSA_ILi8EEESG_EEENS5_IJSG_SC_EEEEEEEvNS4_8identityES14_S1E_vS1F_EENS_8epilogue10collective18CollectiveEpilogueINS1H_23Sm100TmaWarpSpecializedILi1ELi1ELi32ELb0ELb0EEEJNS5_IJSG_SG_SG_EEENS5_IJNSW_ISG_SC_EES1N_EEESI_SJ_SI_SJ_NS1H_6fusion15FusionCallbacksIS1L_NS1P_13LinCombEltActINS1H_6thread4SiLuESI_fSI_fLNS_15FloatRoundStyleE2EEES1M_S1O_JEEENS4_5SM1004TMEM4LOAD26SM100_TMEM_LOAD_32dp32b32xENS4_13SM90_TMA_LOADES1E_NS4_39AutoVectorizingCopyWithAssumedAlignmentILi128EEENS4_14SM90_TMA_STOREES1E_S23_S23_EEEvvEEEEvNT_6ParamsE,@"STO_CUDA_ENTRY STV_DEFAULT"
_ZN7cutlass13device_kernelINS_4gemm6kernel13GemmUniversalIN4cute5tupleIJiiiiEEENS1_10collective13CollectiveMmaINS1_35MainloopSm100TmaUmmaWarpSpecializedILi36ELi2ELi4ENS5_IJNS4_1CILi2EEENSA_ILi1EEESC_EEEEENS5_IJNSA_ILi128EEENSA_ILi64EEESG_EEENS_12float_e4m3_tENS5_IJlSC_lEEESI_SJ_NS4_8TiledMMAINS4_8MMA_AtomIJNS4_10MMA_TraitsINS4_25SM100_MMA_F8F6F4_2x1SM_SSEJSI_SI_fSF_SG_NS4_17integral_constantINS4_4UMMA5MajorELSQ_0EEESR_NSO_INSP_7ScaleInELSS_0EEEST_EEEEEENS4_6LayoutINS5_IJSC_SC_SC_EEENS5_IJNSA_ILi0EEESY_SY_EEEEENS5_IJNS4_10UnderscoreES11_S11_EEEEENS4_18SM100_TMA_2SM_LOADENS4_14ComposedLayoutINS4_7SwizzleILi2ELi4ELi3EEENS4_18smem_ptr_flag_bitsILi8EEENSW_INS5_IJNSA_ILi8EEESG_EEENS5_IJSG_SC_EEEEEEEvNS4_8identityES14_S1E_vS1F_EENS_8epilogue10collective18CollectiveEpilogueINS1H_23Sm100TmaWarpSpecializedILi1ELi1ELi32ELb0ELb0EEEJNS5_IJSG_SG_SG_EEENS5_IJNSW_ISG_SC_EES1N_EEESI_SJ_SI_SJ_NS1H_6fusion15FusionCallbacksIS1L_NS1P_13LinCombEltActINS1H_6thread4SiLuESI_fSI_fLNS_15FloatRoundStyleE2EEES1M_S1O_JEEENS4_5SM1004TMEM4LOAD26SM100_TMEM_LOAD_32dp32b32xENS4_13SM90_TMA_LOADES1E_NS4_39AutoVectorizingCopyWithAssumedAlignmentILi128EEENS4_14SM90_TMA_STOREES1E_S23_S23_EEEvvEEEEvNT_6ParamsE:
[----:B------:R-:W1:Y:S01]  /*0000*/  LDC R1, c[0x0][0x37c] ;  /* 0x0000df00ff017b82 */ /* 0x000e620000000800 */
[----:B------:R-:W2:Y:S01]  /*0010*/  S2R R137, SR_TID.X ;  /* 0x0000000000897919 */ /* 0x000ea20000002100 */
[----:B------:R-:W3:Y:S06]  /*0020*/  LDCU.64 UR8, c[0x0][0x890] ;  /* 0x00011200ff0877ac */ /* 0x000eec0008000a00 */
[----:B------:R-:W4:Y:S01]  /*0030*/  S2UR UR37, SR_CgaCtaId ;  /* 0x00000000002579c3 */ /* 0x000f220000008800 */
[----:B------:R-:W-:Y:S02]  /*0040*/  PRMT R133, RZ, 0x7610, R133 ;  /* 0x00007610ff857816 */ /* 0x000fe40000000085 */
[----:B------:R-:W-:Y:S01]  /*0050*/  ELECT P0, URZ, PT ;  /* 0x0000000000ff782f */ /* 0x000fe20003800000 */
[----:B------:R-:W1:Y:S01]  /*0060*/  LDCU.64 UR40, c[0x0][0x358] ;  /* 0x00006b00ff2877ac */ /* 0x000e620008000a00 */
[----:B---3--:R-:W-:-:S04]  /*0070*/  UISETP.NE.U32.AND UP2, UPT, UR8, URZ, UPT ;  /* 0x000000ff0800728c */ /* 0x008fc8000bf45070 */
[----:B------:R-:W-:Y:S02]  /*0080*/  UISETP.NE.AND.EX UP2, UPT, UR9, URZ, UPT, UP2 ;  /* 0x000000ff0900728c */ /* 0x000fe4000bf45320 */
[----:B----4-:R-:W-:Y:S02]  /*0090*/  ULOP3.LUT UR5, UR37, 0x1, URZ, 0xc0, !UPT ;  /* 0x0000000125057892 */ /* 0x010fe4000f8ec0ff */
[----:B------:R-:W-:Y:S01]  /*00a0*/  ULOP3.LUT UR4, UR37, 0x1, URZ, 0x3c, !UPT ;  /* 0x0000000125047892 */ /* 0x000fe2000f8e3cff */
[----:B--2---:R-:W-:-:S05]  /*00b0*/  SHF.R.U32.HI R140, RZ, 0x5, R137 ;  /* 0x00000005ff8c7819 */ /* 0x004fca0000011689 */
[----:B------:R-:W2:Y:S02]  /*00c0*/  SHFL.IDX PT, R0, R140, RZ, 0x1f ;  /* 0x00001fff8c007589 */ /* 0x000ea400000e0000 */
[----:B--2---:R-:W-:Y:S01]  /*00d0*/  R2UR UR10, R0 ;  /* 0x00000000000a72ca */ /* 0x004fe200000e0000 */
[----:B-1----:R-:W-:Y:S05]  /*00e0*/  BRA.U UP2, `(.L_x_0) ;  /* 0x00000001022c7547 */ /* 0x002fea000b800000 */
[----:B------:R-:W1:Y:S02]  /*00f0*/  LDCU.64 UR6, c[0x0][0x888] ;  /* 0x00011100ff0677ac */ /* 0x000e640008000a00 */
[----:B-1----:R-:W-:-:S04]  /*0100*/  UISETP.NE.U32.AND UP0, UPT, UR6, URZ, UPT ;  /* 0x000000ff0600728c */ /* 0x002fc8000bf05070 */
[----:B------:R-:W-:-:S09]  /*0110*/  UISETP.NE.AND.EX UP0, UPT, UR7, URZ, UPT, UP0 ;  /* 0x000000ff0700728c */ /* 0x000fd2000bf05300 */
[----:B------:R-:W-:Y:S05]  /*0120*/  BRA.U !UP0, `(.L_x_1) ;  /* 0x0000000108107547 */ /* 0x000fea000b800000 */
[----:B------:R-:W1:Y:S02]  /*0130*/  LDC.64 R2, c[0x0][0x888] ;  /* 0x00022200ff027b82 */ /* 0x000e640000000a00 */
[----:B-1----:R1:W5:Y:S01]  /*0140*/  LDG.E R95, desc[UR40][R2.64] ;  /* 0x00000028025f7981 */ /* 0x002362000c1e1900 */
[----:B------:R-:W-:Y:S01]  /*0150*/  HFMA2 R133, -RZ, RZ, 0, 5.9604644775390625e-08 ;  /* 0x00000001ff857431 */ /* 0x000fe200000001ff */
[----:B------:R-:W-:Y:S05]  /*0160*/  BRA `(.L_x_0) ;  /* 0x00000000000c7947 */ /* 0x000fea0003800000 */
.L_x_1:
[----:B------:R-:W1:Y:S01]  /*0170*/  LDCU UR6, c[0x0][0x880] ;  /* 0x00011000ff0677ac */ /* 0x000e620008000800 */
[----:B------:R-:W-:Y:S01]  /*0180*/  HFMA2 R133, -RZ, RZ, 0, 5.9604644775390625e-08 ;  /* 0x00000001ff857431 */ /* 0x000fe200000001ff */
[----:B-1----:R-:W-:-:S07]  /*0190*/  MOV R95, UR6 ;  /* 0x00000006005f7c02 */ /* 0x002fce0008000f00 */
.L_x_0:
[----:B------:R-:W2:Y:S02]  /*01a0*/  LDCU.64 UR6, c[0x0][0x8b0] ;  /* 0x00011600ff0677ac */ /* 0x000ea40008000a00 */
[----:B--2---:R-:W-:-:S04]  /*01b0*/  UISETP.NE.U32.AND UP0, UPT, UR6, URZ, UPT ;  /* 0x000000ff0600728c */ /* 0x004fc8000bf05070 */
[----:B------:R-:W-:-:S09]  /*01c0*/  UISETP.NE.AND.EX UP0, UPT, UR7, URZ, UPT, UP0 ;  /* 0x000000ff0700728c */ /* 0x000fd2000bf05300 */
[----:B------:R-:W-:Y:S05]  /*01d0*/  BRA.U UP0, `(.L_x_2) ;  /* 0x0000000100247547 */ /* 0x000fea000b800000 */
[----:B------:R-:W2:Y:S02]  /*01e0*/  LDCU.64 UR6, c[0x0][0x8a8] ;  /* 0x00011500ff0677ac */ /* 0x000ea40008000a00 */
[----:B--2---:R-:W-:-:S04]  /*01f0*/  UISETP.NE.U32.AND UP0, UPT, UR6, URZ, UPT ;  /* 0x000000ff0600728c */ /* 0x004fc8000bf05070 */
[----:B------:R-:W-:-:S09]  /*0200*/  UISETP.NE.AND.EX UP0, UPT, UR7, URZ, UPT, UP0 ;  /* 0x000000ff0700728c */ /* 0x000fd2000bf05300 */
[----:B------:R-:W-:Y:S05]  /*0210*/  BRA.U !UP0, `(.L_x_3) ;  /* 0x00000001080c7547 */ /* 0x000fea000b800000 */
[----:B-1----:R-:W1:Y:S02]  /*0220*/  LDC.64 R2, c[0x0][0x8a8] ;  /* 0x00022a00ff027b82 */ /* 0x002e640000000a00 */
[----:B-1----:R2:W5:Y:S01]  /*0230*/  LDG.E R75, desc[UR40][R2.64] ;  /* 0x00000028024b7981 */ /* 0x002562000c1e1900 */
[----:B------:R-:W-:Y:S05]  /*0240*/  BRA `(.L_x_2) ;  /* 0x0000000000087947 */ /* 0x000fea0003800000 */
.L_x_3:
[----:B------:R-:W2:Y:S02]  /*0250*/  LDCU UR6, c[0x0][0x8a0] ;  /* 0x00011400ff0677ac */ /* 0x000ea40008000800 */
[----:B--2---:R-:W-:Y:S02]  /*0260*/  MOV R75, UR6 ;  /* 0x00000006004b7c02 */ /* 0x004fe40008000f00 */
.L_x_2:
[----:B------:R-:W-:Y:S01]  /*0270*/  IMAD.U32 R0, RZ, RZ, UR10 ;  /* 0x0000000aff007e24 */ /* 0x000fe2000f8e00ff */
[----:B------:R-:W-:Y:S04]  /*0280*/  BSSY.RECONVERGENT B0, `(.L_x_4) ;  /* 0x000000c000007945 */ /* 0x000fe80003800200 */
[C---:B------:R-:W-:Y:S02]  /*0290*/  ISETP.NE.OR P2, PT, R0.reuse, 0x1, !P0 ;  /* 0x000000010000780c */ /* 0x040fe40004745670 */
[----:B------:R-:W-:-:S11]  /*02a0*/  ISETP.NE.OR P1, PT, R0, 0x3, !P0 ;  /* 0x000000030000780c */ /* 0x000fd60004725670 */
[----:B------:R-:W-:Y:S05]  /*02b0*/  @P2 BRA `(.L_x_5) ;  /* 0x0000000000202947 */ /* 0x000fea0003800000 */
[----:B------:R-:W3:Y:S02]  /*02c0*/  LDCU.64 UR6, c[0x0][0x348] ;  /* 0x00006900ff0677ac */ /* 0x000ee40008000a00 */
[----:B---3--:R-:W-:Y:S02]  /*02d0*/  UIADD3 UR12, UP1, UPT, UR6, 0x80, URZ ;  /* 0x00000080060c7890 */ /* 0x008fe4000ff3e0ff */
[----:B------:R-:W-:Y:S02]  /*02e0*/  UIADD3 UR6, UP0, UPT, UR6, 0x180, URZ ;  /* 0x0000018006067890 */ /* 0x000fe4000ff1e0ff */
[----:B------:R-:W-:Y:S02]  /*02f0*/  UIADD3.X UR13, UPT, UPT, URZ, UR7, URZ, UP1, !UPT ;  /* 0x00000007ff0d7290 */ /* 0x000fe40008ffe4ff */
[----:B------:R-:W-:-:S07]  /*0300*/  UIADD3.X UR7, UPT, UPT, URZ, UR7, URZ, UP0, !UPT ;  /* 0x00000007ff077290 */ /* 0x000fce00087fe4ff */
[----:B------:R3:W-:Y:S02]  /*0310*/  UTMACCTL.PF [UR12] ;  /* 0x000000000c0079b9 */ /* 0x0007e40008040000 */
[----:B------:R3:W-:Y:S02]  /*0320*/  UTMACCTL.PF [UR6] ;  /* 0x00000000060079b9 */ /* 0x0007e40008040000 */
[----:B---3--:R-:W-:Y:S01]  /*0330*/  NOP ;  /* 0x0000000000007918 */ /* 0x008fe20000000000 */
.L_x_5:
[----:B------:R-:W-:Y:S05]  /*0340*/  BSYNC.RECONVERGENT B0 ;  /* 0x0000000000007941 */ /* 0x000fea0003800200 */
.L_x_4:
[----:B------:R-:W-:Y:S04]  /*0350*/  BSSY.RECONVERGENT B0, `(.L_x_6) ;  /* 0x000000a000007945 */ /* 0x000fe80003800200 */
        /* <DEDUP_REMOVED lines=9> */
.L_x_7:
[----:B------:R-:W-:Y:S05]  /*03f0*/  BSYNC.RECONVERGENT B0 ;  /* 0x0000000000007941 */ /* 0x000fea0003800200 */
.L_x_6:
[----:B------:R-:W3:Y:S01]  /*0400*/  LDCU.64 UR6, c[0x0][0x888] ;  /* 0x00011100ff0677ac */ /* 0x000ee20008000a00 */
[----:B------:R-:W-:Y:S02]  /*0410*/  UISETP.EQ.U32.AND UP1, UPT, UR8, URZ, UPT ;  /* 0x000000ff0800728c */ /* 0x000fe4000bf22070 */
[----:B------:R-:W-:Y:S02]  /*0420*/  UPLOP3.LUT UP5, UPT, UPT, UPT, UPT, 0x40, 0x4 ;  /* 0x000000000004789c */ /* 0x000fe40003fae870 */
[----:B---3--:R-:W-:-:S04]  /*0430*/  UISETP.NE.U32.AND UP0, UPT, UR6, URZ, UPT ;  /* 0x000000ff0600728c */ /* 0x008fc8000bf05070 */
[----:B------:R-:W-:-:S04]  /*0440*/  UISETP.NE.AND.EX UP0, UPT, UR7, URZ, UPT, UP0 ;  /* 0x000000ff0700728c */ /* 0x000fc8000bf05300 */
[----:B------:R-:W-:-:S04]  /*0450*/  UISETP.EQ.OR.EX UP3, UPT, UR9, URZ, !UP0, UP1 ;  /* 0x000000ff0900728c */ /* 0x000fc8000c762710 */
[----:B------:R-:W-:-:S05]  /*0460*/  UP2UR UR44, UPR, URZ, 0x8 ;  /* 0x00000008ff2c7883 */ /* 0x000fca0008000000 */
[----:B------:R-:W-:Y:S07]  /*0470*/  BRA.U !UP3, `(.L_x_8) ;  /* 0x000000010b147547 */ /* 0x000fee000b800000 */
[----:B------:R-:W-:Y:S01]  /*0480*/  PLOP3.LUT P2, PT, PT, PT, UP2, 0x80, 0x8 ;  /* 0x000000000008781c */ /* 0x000fe20003f4f028 */
[----:B------:R-:W-:-:S12]  /*0490*/  UPLOP3.LUT UP5, UPT, UPT, UPT, UP0, 0x40, 0x4 ;  /* 0x000000000004789c */ /* 0x000fd80003fae800 */
[----:B-----5:R-:W-:-:S13]  /*04a0*/  @!P2 FSETP.EQ.AND P1, PT, R95, RZ, PT ;  /* 0x000000ff5f00a20b */ /* 0x020fda0003f22000 */
[----:B------:R-:W-:Y:S01]  /*04b0*/  @!P2 VOTEU.ANY UP1, P1 ;  /* 0x0000000000ffa886 */ /* 0x000fe20000820100 */
[----:B------:R-:W-:-:S11]  /*04c0*/  @!UP2 UPLOP3.LUT UP5, UPT, UPT, UPT, UP1, 0x80, 0x8 ;  /* 0x000000000008a89c */ /* 0x000fd60003faf010 */
.L_x_8:
[----:B------:R-:W3:Y:S01]  /*04d0*/  SHFL.IDX PT, R0, R140, RZ, 0x1f ;  /* 0x00001fff8c007589 */ /* 0x000ee200000e0000 */
[----:B------:R-:W-:-:S04]  /*04e0*/  UISETP.NE.AND UP1, UPT, UR10, 0x2, UPT ;  /* 0x000000020a00788c */ /* 0x000fc8000bf25270 */
[----:B------:R-:W-:Y:S02]  /*04f0*/  UISETP.EQ.AND UP2, UPT, UR5, URZ, !UP1 ;  /* 0x000000ff0500728c */ /* 0x000fe4000cf42270 */
[----:B------:R-:W-:-:S04]  /*0500*/  USEL UR7, URZ, 0x1, UP1 ;  /* 0x00000001ff077887 */ /* 0x000fc80008800000 */
[----:B------:R-:W-:Y:S02]  /*0510*/  PLOP3.LUT P5, PT, P0, PT, UP2, 0x80, 0x8 ;  /* 0x000000000008781c */ /* 0x000fe400007af028 */
[----:B---3--:R-:W-:-:S13]  /*0520*/  ISETP.NE.AND P1, PT, R0, RZ, PT ;  /* 0x000000ff0000720c */ /* 0x008fda0003f25270 */
[----:B------:R-:W-:Y:S05]  /*0530*/  @P1 BRA `(.L_x_9) ;  /* 0x0000000400501947 */ /* 0x000fea0003800000 */
[----:B------:R-:W-:Y:S01]  /*0540*/  ELECT P1, URZ, PT ;  /* 0x0000000000ff782f */ /* 0x000fe20003820000 */
[----:B------:R-:W-:-:S12]  /*0550*/  BSSY.RECONVERGENT B0, `(.L_x_9) ;  /* 0x0000052000007945 */ /* 0x000fd80003800200 */
[----:B------:R-:W-:Y:S05]  /*0560*/  @!P1 BRA `(.L_x_10) ;  /* 0x0000000400409947 */ /* 0x000fea0003800000 */
[----:B------:R-:W-:Y:S01]  /*0570*/  UMOV UR8, 0x400 ;  /* 0x0000040000087882 */ /* 0x000fe20000000000 */
[----:B------:R-:W-:Y:S01]  /*0580*/  UMOV UR6, 0x1 ;  /* 0x0000000100067882 */ /* 0x000fe20000000000 */
[----:B------:R-:W-:Y:S02]  /*0590*/  ULEA UR8, UR37, UR8, 0x18 ;  /* 0x0000000825087291 */ /* 0x000fe4000f8ec0ff */
[----:B------:R-:W-:-:S04]  /*05a0*/  UIADD3 UR12, UPT, UPT, -UR6, 0x100000, URZ ;  /* 0x00100000060c7890 */ /* 0x000fc8000fffe1ff */
[----:B------:R-:W-:Y:S02]  /*05b0*/  USHF.L.U32 UR13, UR12, 0xb, URZ ;  /* 0x0000000b0c0d7899 */ /* 0x000fe400080006ff */
[----:B------:R-:W-:Y:S01]  /*05c0*/  USHF.L.U32 UR12, UR12, 0x1, URZ ;  /* 0x000000010c0c7899 */ /* 0x000fe200080006ff */
[----:B------:R-:W3:Y:S11]  /*05d0*/  FENCE.VIEW.ASYNC.S ;  /* 0x00000000000073c6 */ /* 0x000ef60000000000 */
[----:B---3--:R3:W4:Y:S01]  /*05e0*/  SYNCS.EXCH.64 URZ, [UR8], UR12 ;  /* 0x0000000c08ff75b2 */ /* 0x0087220008000100 */
[----:B------:R3:W1:Y:S01]  /*05f0*/  SYNCS.EXCH.64 URZ, [UR8+0x120], UR12 ;  /* 0x0001200c08ff75b2 */ /* 0x0006620008000100 */
        /* <DEDUP_REMOVED lines=69> */
[----:B------:R3:W1:Y:S02]  /*0a50*/  SYNCS.EXCH.64 URZ, [UR8+0x238], UR12 ;  /* 0x0002380c08ff75b2 */ /* 0x0006640008000100 */
[----:B---34-:R-:W-:Y:S01]  /*0a60*/  NOP ;  /* 0x0000000000007918 */ /* 0x018fe20000000000 */
.L_x_10:
[----:B------:R-:W-:Y:S05]  /*0a70*/  BSYNC.RECONVERGENT B0 ;  /* 0x0000000000007941 */ /* 0x000fea0003800200 */
.L_x_9:
[----:B------:R-:W3:Y:S01]  /*0a80*/  SHFL.IDX PT, R0, R140, RZ, 0x1f ;  /* 0x00001fff8c007589 */ /* 0x000ee200000e0000 */
[----:B------:R-:W-:Y:S01]  /*0a90*/  NOP ;  /* 0x0000000000007918 */ /* 0x000fe20000000000 */
[----:B---3--:R-:W-:-:S13]  /*0aa0*/  ISETP.NE.AND P1, PT, R0, 0x1, PT ;  /* 0x000000010000780c */ /* 0x008fda0003f25270 */
[----:B------:R-:W-:Y:S05]  /*0ab0*/  @P1 BRA `(.L_x_11) ;  /* 0x00000000003c1947 */ /* 0x000fea0003800000 */
[----:B------:R-:W-:Y:S01]  /*0ac0*/  UMOV UR9, 0x400 ;  /* 0x0000040000097882 */ /* 0x000fe20000000000 */
[----:B------:R-:W-:Y:S01]  /*0ad0*/  UMOV UR8, 0x20 ;  /* 0x0000002000087882 */ /* 0x000fe20000000000 */
[----:B------:R-:W-:Y:S01]  /*0ae0*/  UMOV UR6, 0x80 ;  /* 0x0000008000067882 */ /* 0x000fe20000000000 */
[----:B------:R-:W-:Y:S02]  /*0af0*/  ULEA UR9, UR37, UR9, 0x18 ;  /* 0x0000000925097291 */ /* 0x000fe4000f8ec0ff */
[----:B------:R-:W-:-:S04]  /*0b00*/  UIADD3 UR12, UPT, UPT, -UR8, 0x100000, URZ ;  /* 0x00100000080c7890 */ /* 0x000fc8000fffe1ff */
[----:B------:R-:W-:Y:S02]  /*0b10*/  USHF.L.U32 UR13, UR12, 0xb, URZ ;  /* 0x0000000b0c0d7899 */ /* 0x000fe400080006ff */
[----:B------:R-:W-:Y:S02]  /*0b20*/  USHF.L.U32 UR12, UR12, 0x1, URZ ;  /* 0x000000010c0c7899 */ /* 0x000fe400080006ff */
[----:B------:R-:W-:-:S04]  /*0b30*/  UIADD3 UR14, UPT, UPT, -UR6, 0x100000, URZ ;  /* 0x00100000060e7890 */ /* 0x000fc8000fffe1ff */
[----:B------:R-:W-:Y:S02]  /*0b40*/  USHF.L.U32 UR15, UR14, 0xb, URZ ;  /* 0x0000000b0e0f7899 */ /* 0x000fe400080006ff */
[----:B------:R-:W-:Y:S01]  /*0b50*/  USHF.L.U32 UR14, UR14, 0x1, URZ ;  /* 0x000000010e0e7899 */ /* 0x000fe200080006ff */
[----:B------:R-:W-:Y:S01]  /*0b60*/  ELECT P1, URZ, PT ;  /* 0x0000000000ff782f */ /* 0x000fe20003820000 */
[----:B------:R-:W3:Y:S02]  /*0b70*/  FENCE.VIEW.ASYNC.S ;  /* 0x00000000000073c6 */ /* 0x000ee40000000000 */
[----:B---3--:R3:W4:Y:S08]  /*0b80*/  SYNCS.EXCH.64 URZ, [UR9+0x240], UR12 ;  /* 0x0002400c09ff75b2 */ /* 0x0087300008000100 */
[----:B------:R3:W1:Y:S01]  /*0b90*/  SYNCS.EXCH.64 URZ, [UR9+0x248], UR14 ;  /* 0x0002480e09ff75b2 */ /* 0x0006620008000100 */
[----:B------:R-:W-:Y:S01]  /*0ba0*/  NOP ;  /* 0x0000000000007918 */ /* 0x000fe20000000000 */
.L_x_11:
[----:B------:R-:W2:Y:S01]  /*0bb0*/  SHFL.IDX PT, R0, R140, RZ, 0x1f ;  /* 0x00001fff8c007589 */ /* 0x000ea200000e0000 */
[----:B------:R-:W-:Y:S01]  /*0bc0*/  NOP ;  /* 0x0000000000007918 */ /* 0x000fe20000000000 */
[----:B--2---:R-:W-:-:S13]  /*0bd0*/  ISETP.NE.AND P1, PT, R0, 0x3, PT ;  /* 0x000000030000780c */ /* 0x004fda0003f25270 */
[----:B------:R-:W-:Y:S05]  /*0be0*/  @P1 BRA `(.L_x_12) ;  /* 0x00000000002c1947 */ /* 0x000fea0003800000 */
[----:B------:R-:W-:Y:S01]  /*0bf0*/  UMOV UR8, 0x400 ;  /* 0x0000040000087882 */ /* 0x000fe20000000000 */
[----:B------:R-:W-:Y:S01]  /*0c00*/  UMOV UR6, 0x20 ;  /* 0x0000002000067882 */ /* 0x000fe20000000000 */
[----:B------:R-:W-:Y:S02]  /*0c10*/  ULEA UR8, UR37, UR8, 0x18 ;  /* 0x0000000825087291 */ /* 0x000fe4000f8ec0ff */
[----:B---3--:R-:W-:-:S04]  /*0c20*/  UIADD3 UR12, UPT, UPT, -UR6, 0x100000, URZ ;  /* 0x00100000060c7890 */ /* 0x008fc8000fffe1ff */
[----:B------:R-:W-:Y:S02]  /*0c30*/  USHF.L.U32 UR13, UR12, 0xb, URZ ;  /* 0x0000000b0c0d7899 */ /* 0x000fe400080006ff */
[----:B------:R-:W-:Y:S01]  /*0c40*/  USHF.L.U32 UR12, UR12, 0x1, URZ ;  /* 0x000000010c0c7899 */ /* 0x000fe200080006ff */
[----:B------:R-:W-:Y:S01]  /*0c50*/  ELECT P1, URZ, PT ;  /* 0x0000000000ff782f */ /* 0x000fe20003820000 */
[----:B------:R-:W2:Y:S10]  /*0c60*/  FENCE.VIEW.ASYNC.S ;  /* 0x00000000000073c6 */ /* 0x000eb40000000000 */
[----:B--2---:R2:W3:Y:S01]  /*0c70*/  SYNCS.EXCH.64 URZ, [UR8+0x250], UR12 ;  /* 0x0002500c08ff75b2 */ /* 0x0044e20008000100 */
[----:B------:R2:W1:Y:S01]  /*0c80*/  SYNCS.EXCH.64 URZ, [UR8+0x258], UR12 ;  /* 0x0002580c08ff75b2 */ /* 0x0004620008000100 */
[----:B------:R-:W-:Y:S01]  /*0c90*/  NOP ;  /* 0x0000000000007918 */ /* 0x000fe20000000000 */
.L_x_12:
[----:B------:R-:W4:Y:S01]  /*0ca0*/  SHFL.IDX PT, R0, R140, RZ, 0x1f ;  /* 0x00001fff8c007589 */ /* 0x000f2200000e0000 */
[----:B------:R-:W-:Y:S01]  /*0cb0*/  NOP ;  /* 0x0000000000007918 */ /* 0x000fe20000000000 */
[----:B----4-:R-:W-:-:S13]  /*0cc0*/  ISETP.NE.AND P1, PT, R0, 0x4, PT ;  /* 0x000000040000780c */ /* 0x010fda0003f25270 */
[----:B------:R-:W-:Y:S05]  /*0cd0*/  @P1 BRA `(.L_x_13) ;  /* 0x0000000000481947 */ /* 0x000fea0003800000 */
[----:B---3--:R-:W-:Y:S01]  /*0ce0*/  UMOV UR9, 0x1a0 ;  /* 0x000001a000097882 */ /* 0x008fe20000000000 */
[----:B--2---:R-:W-:Y:S01]  /*0cf0*/  UMOV UR8, 0x400 ;  /* 0x0000040000087882 */ /* 0x004fe20000000000 */
[----:B------:R-:W-:Y:S01]  /*0d00*/  USEL UR9, UR9, 0x1e0, UP5 ;  /* 0x000001e009097887 */ /* 0x000fe2000a800000 */
        /* <DEDUP_REMOVED lines=9> */
[----:B------:R-:W2:Y:S02]  /*0da0*/  FENCE.VIEW.ASYNC.S ;  /* 0x00000000000073c6 */ /* 0x000ea40000000000 */
[----:B--2---:R4:W2:Y:S08]  /*0db0*/  SYNCS.EXCH.64 URZ, [UR8+0x260], UR12 ;  /* 0x0002600c08ff75b2 */ /* 0x0048b00008000100 */
[----:B------:R4:W3:Y:S01]  /*0dc0*/  SYNCS.EXCH.64 URZ, [UR8+0x270], UR14 ;  /* 0x0002700e08ff75b2 */ /* 0x0008e20008000100 */
[----:B------:R4:W1:Y:S01]  /*0dd0*/  SYNCS.EXCH.64 URZ, [UR8+0x268], UR12 ;  /* 0x0002680c08ff75b2 */ /* 0x0008620008000100 */
[----:B------:R4:W1:Y:S02]  /*0de0*/  SYNCS.EXCH.64 URZ, [UR8+0x278], UR14 ;  /* 0x0002780e08ff75b2 */ /* 0x0008640008000100 */
[----:B----4-:R-:W-:Y:S01]  /*0df0*/  NOP ;  /* 0x0000000000007918 */ /* 0x010fe20000000000 */
.L_x_13:
[----:B------:R-:W4:Y:S01]  /*0e00*/  SHFL.IDX PT, R0, R140, RZ, 0x1f ;  /* 0x00001fff8c007589 */ /* 0x000f2200000e0000 */
[----:B------:R-:W-:Y:S01]  /*0e10*/  NOP ;  /* 0x0000000000007918 */ /* 0x000fe20000000000 */
[----:B----4-:R-:W-:-:S13]  /*0e20*/  ISETP.NE.AND P1, PT, R0, 0x5, PT ;  /* 0x000000050000780c */ /* 0x010fda0003f25270 */
[----:B------:R-:W-:Y:S05]  /*0e30*/  @P1 BRA `(.L_x_14) ;  /* 0x0000000000541947 */ /* 0x000fea0003800000 */
[----:B---3--:R-:W-:Y:S01]  /*0e40*/  UMOV UR9, 0x400 ;  /* 0x0000040000097882 */ /* 0x008fe20000000000 */
[----:B--2---:R-:W-:Y:S01]  /*0e50*/  UMOV UR8, 0x1 ;  /* 0x0000000100087882 */ /* 0x004fe20000000000 */
        /* <DEDUP_REMOVED lines=13> */
[----:B------:R4:W1:Y:S01]  /*0f30*/  SYNCS.EXCH.64 URZ, [UR9+0x2a8], UR14 ;  /* 0x0002a80e09ff75b2 */ /* 0x0008620008000100 */
[----:B------:R4:W1:Y:S01]  /*0f40*/  SYNCS.EXCH.64 URZ, [UR9+0x290], UR12 ;  /* 0x0002900c09ff75b2 */ /* 0x0008620008000100 */
[----:B------:R4:W1:Y:S01]  /*0f50*/  SYNCS.EXCH.64 URZ, [UR9+0x2b0], UR14 ;  /* 0x0002b00e09ff75b2 */ /* 0x0008620008000100 */
[----:B------:R4:W1:Y:S01]  /*0f60*/  SYNCS.EXCH.64 URZ, [UR9+0x298], UR12 ;  /* 0x0002980c09ff75b2 */ /* 0x0008620008000100 */
[----:B------:R4:W1:Y:S02]  /*0f70*/  SYNCS.EXCH.64 URZ, [UR9+0x2b8], UR14 ;  /* 0x0002b80e09ff75b2 */ /* 0x0008640008000100 */
[----:B----4-:R-:W-:Y:S01]  /*0f80*/  NOP ;  /* 0x0000000000007918 */ /* 0x010fe20000000000 */
.L_x_14:
[----:B------:R-:W4:Y:S01]  /*0f90*/  SHFL.IDX PT, R0, R140, RZ, 0x1f ;  /* 0x00001fff8c007589 */ /* 0x000f2200000e0000 */
[----:B------:R-:W-:Y:S01]  /*0fa0*/  ISETP.NE.OR P0, PT, RZ, UR10, !P0 ;  /* 0x0000000aff007c0c */ /* 0x000fe2000c705670 */
[----:B------:R-:W-:Y:S01]  /*0fb0*/  NOP ;  /* 0x0000000000007918 */ /* 0x000fe20000000000 */
[----:B----4-:R-:W-:-:S13]  /*0fc0*/  ISETP.NE.AND P1, PT, R0, 0x3, PT ;  /* 0x000000030000780c */ /* 0x010fda0003f25270 */
[----:B------:R-:W-:Y:S05]  /*0fd0*/  @P1 BRA `(.L_x_15) ;  /* 0x0000000000341947 */ /* 0x000fea0003800000 */
[----:B--2---:R-:W-:Y:S01]  /*0fe0*/  UMOV UR8, 0x400 ;  /* 0x0000040000087882 */ /* 0x004fe20000000000 */
[----:B------:R-:W-:Y:S01]  /*0ff0*/  UMOV UR6, 0x20 ;  /* 0x0000002000067882 */ /* 0x000fe20000000000 */
[----:B------:R-:W-:Y:S02]  /*1000*/  ULEA UR8, UR37, UR8, 0x18 ;  /* 0x0000000825087291 */ /* 0x000fe4000f8ec0ff */
[----:B---3--:R-:W-:-:S04]  /*1010*/  UIADD3 UR12, UPT, UPT, -UR6, 0x100000, URZ ;  /* 0x00100000060c7890 */ /* 0x008fc8000fffe1ff */
[----:B------:R-:W-:Y:S02]  /*1020*/  USHF.L.U32 UR13, UR12, 0xb, URZ ;  /* 0x0000000b0c0d7899 */ /* 0x000fe400080006ff */
[----:B------:R-:W-:Y:S01]  /*1030*/  USHF.L.U32 UR12, UR12, 0x1, URZ ;  /* 0x000000010c0c7899 */ /* 0x000fe200080006ff */
[----:B------:R-:W-:Y:S01]  /*1040*/  ELECT P1, URZ, PT ;  /* 0x0000000000ff782f */ /* 0x000fe20003820000 */
[----:B------:R-:W2:Y:S10]  /*1050*/  FENCE.VIEW.ASYNC.S ;  /* 0x00000000000073c6 */ /* 0x000eb40000000000 */
[----:B--2---:R4:W2:Y:S01]  /*1060*/  SYNCS.EXCH.64 URZ, [UR8+0x2c0], UR12 ;  /* 0x0002c00c08ff75b2 */ /* 0x0048a20008000100 */
[----:B------:R4:W3:Y:S01]  /*1070*/  SYNCS.EXCH.64 URZ, [UR8+0x2d0], UR12 ;  /* 0x0002d00c08ff75b2 */ /* 0x0008e20008000100 */
[----:B------:R4:W1:Y:S01]  /*1080*/  SYNCS.EXCH.64 URZ, [UR8+0x2c8], UR12 ;  /* 0x0002c80c08ff75b2 */ /* 0x0008620008000100 */
[----:B------:R4:W1:Y:S02]  /*1090*/  SYNCS.EXCH.64 URZ, [UR8+0x2d8], UR12 ;  /* 0x0002d80c08ff75b2 */ /* 0x0008640008000100 */
[----:B----4-:R-:W-:Y:S01]  /*10a0*/  NOP ;  /* 0x0000000000007918 */ /* 0x010fe20000000000 */
.L_x_15:
[----:B------:R-:W-:Y:S01]  /*10b0*/  VOTEU.ALL UP1, P0 ;  /* 0x0000000000ff7886 */ /* 0x000fe20000020000 */
[----:B--2---:R-:W2:Y:S01]  /*10c0*/  LDCU UR8, c[0x0][0x36c] ;  /* 0x00006d80ff0877ac */ /* 0x004ea20008000800 */
[----:B------:R-:W-:Y:S01]  /*10d0*/  NOP ;  /* 0x0000000000007918 */ /* 0x000fe20000000000 */
[----:B------:R-:W-:Y:S01]  /*10e0*/  LOP3.LUT R10, R137, 0x1f, RZ, 0xc0, !PT ;  /* 0x0000001f890a7812 */ /* 0x000fe200078ec0ff */
[----:B---3--:R-:W-:Y:S01]  /*10f0*/  UMOV UR12, 0x20 ;  /* 0x00000020000c7882 */ /* 0x008fe20000000000 */
[----:B------:R-:W-:Y:S01]  /*1100*/  @!UP1 UMOV UR6, 0x400 ;  /* 0x0000040000069882 */ /* 0x000fe20000000000 */
[----:B------:R-:W-:-:S04]  /*1110*/  @!UP1 UIADD3 UR12, UPT, UPT, -UR12, 0x100000, URZ ;  /* 0x001000000c0c9890 */ /* 0x000fc8000fffe1ff */
[----:B------:R-:W-:Y:S02]  /*1120*/  @!UP1 USHF.L.U32 UR13, UR12, 0xb, URZ ;  /* 0x0000000b0c0d9899 */ /* 0x000fe400080006ff */
[----:B------:R-:W-:Y:S02]  /*1130*/  @!UP1 USHF.L.U32 UR12, UR12, 0x1, URZ ;  /* 0x000000010c0c9899 */ /* 0x000fe400080006ff */
[----:B------:R-:W-:Y:S01]  /*1140*/  @!UP1 ULEA UR6, UR37, UR6, 0x18 ;  /* 0x0000000625069291 */ /* 0x000fe2000f8ec0ff */
[----:B------:R-:W-:Y:S01]  /*1150*/  VOTEU.ALL UP1, P0 ;  /* 0x0000000000ff7886 */ /* 0x000fe20000020000 */
[----:B------:R-:W-:Y:S01]  /*1160*/  UISETP.NE.AND UP4, UPT, UR10, URZ, UPT ;  /* 0x000000ff0a00728c */ /* 0x000fe2000bf85270 */
[----:B------:R-:W3:Y:S09]  /*1170*/  FENCE.VIEW.ASYNC.S ;  /* 0x00000000000073c6 */ /* 0x000ef20000000000 */
[----:B---3--:R3:W4:Y:S01]  /*1180*/  @!UP1 SYNCS.EXCH.64 URZ, [UR6+0x2e0], UR12 ;  /* 0x0002e00c06ff95b2 */ /* 0x0087220008000100 */
[----:B--2---:R-:W-:-:S09]  /*1190*/  UISETP.EQ.U32.AND UP1, UPT, UR8, 0x1, UPT ;  /* 0x000000010800788c */ /* 0x004fd2000bf22070 */
[----:B------:R-:W-:Y:S05]  /*11a0*/  BRA.U !UP1, `(.L_x_16) ;  /* 0x0000000109087547 */ /* 0x000fea000b800000 */
[----:B-1--4-:R-:W-:Y:S01]  /*11b0*/  UCGABAR_ARV ;  /* 0x00000000000079c7 */ /* 0x012fe20008000000 */
[----:B------:R-:W-:Y:S05]  /*11c0*/  BRA `(.L_x_17) ;  /* 0x0000000000047947 */ /* 0x000fea0003800000 */
.L_x_16:
[----:B-1--4-:R-:W-:Y:S01]  /*11d0*/  NOP ;  /* 0x0000000000007918 */ /* 0x012fe20000000000 */
.L_x_17:
[----:B------:R-:W1:Y:S01]  /*11e0*/  S2R R132, SR_CTAID.Y ;  /* 0x0000000000847919 */ /* 0x000e620000002600 */
[----:B------:R-:W-:-:S05]  /*11f0*/  CS2R.32 R131, SR_CgaSize ;  /* 0x0000000000837805 */ /* 0x000fca0000008a00 */
[----:B------:R-:W-:-:S05]  /*1200*/  IMAD R131, R131, -0xa0, RZ ;  /* 0xffffff6083837824 */ /* 0x000fca00078e02ff */
[----:B---3--:R-:W-:-:S14]  /*1210*/  R2UR UR6, R131 ;  /* 0x00000000830672ca */ /* 0x008fdc00000e0000 */
[----:B------:R-:W2:Y:S01]  /*1220*/  LDCU UR6, c[0x0][UR6+0x2b4] ;  /* 0x00005680060677ac */ /* 0x000ea20008000800 */
[----:B------:R-:W-:-:S05]  /*1230*/  CS2R.32 R0, SR_CgaSize ;  /* 0x0000000000007805 */ /* 0x000fca0000008a00 */
[----:B------:R-:W-:-:S06]  /*1240*/  IMAD R0, R0, -0xa0, RZ ;  /* 0xffffff6000007824 */ /* 0x000fcc00078e02ff */
[----:B------:R-:W3:Y:S01]  /*1250*/  LDC R0, c[0x0][R0+0x2a4] ;  /* 0x0000a90000007b82 */ /* 0x000ee20000000800 */
[----:B------:R-:W-:Y:S01]  /*1260*/  PRMT R8, RZ, 0x7610, R8 ;  /* 0x00007610ff087816 */ /* 0x000fe20000000008 */
[----:B------:R-:W4:Y:S01]  /*1270*/  S2R R9, SR_CTAID.X ;  /* 0x0000000000097919 */ /* 0x000f220000002500 */
[----:B------:R-:W-:-:S05]  /*1280*/  CS2R.32 R131, SR_CgaSize ;  /* 0x0000000000837805 */ /* 0x000fca0000008a00 */
[----:B------:R-:W-:-:S05]  /*1290*/  IMAD R131, R131, -0xa0, RZ ;  /* 0xffffff6083837824 */ /* 0x000fca00078e02ff */
[----:B------:R-:W-:-:S14]  /*12a0*/  R2UR UR8, R131 ;  /* 0x00000000830872ca */ /* 0x000fdc00000e0000 */
[----:B------:R-:W3:Y:S01]  /*12b0*/  LDCU UR8, c[0x0][UR8+0x2b0] ;  /* 0x00005600080877ac */ /* 0x000ee20008000800 */
[----:B------:R-:W-:Y:S01]  /*12c0*/  UISETP.NE.AND UP2, UPT, UR10, 0x2, UPT ;  /* 0x000000020a00788c */ /* 0x000fe2000bf45270 */
[----:B------:R-:W2:Y:S01]  /*12d0*/  LDC R11, c[0x0][0xb24] ;  /* 0x0002c900ff0b7b82 */ /* 0x000ea20000000800 */
[----:B------:R-:W-:-:S05]  /*12e0*/  CS2R.32 R2, SR_CgaSize ;  /* 0x0000000000027805 */ /* 0x000fca0000008a00 */
[----:B------:R-:W-:-:S06]  /*12f0*/  IMAD R2, R2, -0xa0, RZ ;  /* 0xffffff6002027824 */ /* 0x000fcc00078e02ff */
[----:B------:R-:W3:Y:S08]  /*1300*/  LDC R2, c[0x0][R2+0x2a0] ;  /* 0x0000a80002027b82 */ /* 0x000ef00000000800 */
[----:B------:R-:W3:Y:S01]  /*1310*/  LDC R65, c[0x0][0xb24] ;  /* 0x0002c900ff417b82 */ /* 0x000ee20000000800 */
[----:B-1----:R-:W-:-:S07]  /*1320*/  I2FP.F32.U32 R119, R132 ;  /* 0x0000008400777245 */ /* 0x002fce0000201000 */
[----:B------:R-:W1:Y:S01]  /*1330*/  S2UR UR36, SR_CTAID.Z ;  /* 0x00000000002479c3 */ /* 0x000e620000002700 */
[----:B--2---:R-:W-:Y:S01]  /*1340*/  ISETP.GE.AND P0, PT, R11, 0x1, PT ;  /* 0x000000010b00780c */ /* 0x004fe20003f06270 */
[----:B----4-:R-:W-:Y:S01]  /*1350*/  IMAD.MOV.U32 R131, RZ, RZ, R9 ;  /* 0x000000ffff837224 */ /* 0x010fe200078e0009 */
[----:B------:R-:W-:Y:S01]  /*1360*/  I2FP.F32.U32 R130, R9 ;  /* 0x0000000900827245 */ /* 0x000fe20000201000 */
[----:B------:R-:W-:Y:S01]  /*1370*/  FMUL R119, R119, UR6 ;  /* 0x0000000677777c20 */ /* 0x000fe20008400000 */
[----:B------:R-:W2:Y:S03]  /*1380*/  LDCU UR6, c[0x0][0xb30] ;  /* 0x00016600ff0677ac */ /* 0x000ea60008000800 */
[----:B---3--:R-:W-:Y:S02]  /*1390*/  FMUL R130, R130, UR8 ;  /* 0x0000000882827c20 */ /* 0x008fe40008400000 */
[----:B------:R-:W3:Y:S08]  /*13a0*/  F2I.U32.TRUNC.NTZ R119, R119 ;  /* 0x0000007700777305 */ /* 0x000ef0000020f000 */
[----:B------:R-:W4:Y:S01]  /*13b0*/  F2I.U32.TRUNC.NTZ R130, R130 ;  /* 0x0000008200827305 */ /* 0x000f22000020f000 */
[----:B--2---:R-:W-:Y:S01]  /*13c0*/  UISETP.NE.AND UP3, UPT, UR6, 0x1, UPT ;  /* 0x000000010600788c */ /* 0x004fe2000bf65270 */
[----:B---3--:R-:W-:-:S05]  /*13d0*/  IADD3 R119, PT, PT, -R119, RZ, RZ ;  /* 0x000000ff77777210 */ /* 0x008fca0007ffe1ff */
[----:B------:R-:W-:Y:S01]  /*13e0*/  IMAD R119, R0, R119, R132 ;  /* 0x0000007700777224 */ /* 0x000fe200078e0284 */
[----:B------:R-:W-:Y:S01]  /*13f0*/  PRMT R0, RZ, 0x7610, R0 ;  /* 0x00007610ff007816 */ /* 0x000fe20000000000 */
[----:B----4-:R-:W-:-:S04]  /*1400*/  IMAD.MOV R130, RZ, RZ, -R130 ;  /* 0x000000ffff827224 */ /* 0x010fc800078e0a82 */
[----:B------:R-:W-:Y:S01]  /*1410*/  IMAD R130, R2, R130, R9 ;  /* 0x0000008202827224 */ /* 0x000fe200078e0209 */
[----:B-1----:R-:W-:Y:S06]  /*1420*/  BRA.U UP4, `(.L_x_18) ;  /* 0x0000000104247547 */ /* 0x002fec000b800000 */
[----:B------:R-:W-:Y:S01]  /*1430*/  ISETP.NE.AND P1, PT, R119, RZ, PT ;  /* 0x000000ff7700720c */ /* 0x000fe20003f25270 */
[----:B------:R-:W-:Y:S01]  /*1440*/  IMAD.MOV.U32 R0, RZ, RZ, 0x3 ;  /* 0x00000003ff007424 */ /* 0x000fe200078e00ff */
[C---:B------:R-:W-:Y:S02]  /*1450*/  LOP3.LUT R2, R130.reuse, 0xfffffffe, RZ, 0xc0, !PT ;  /* 0xfffffffe82027812 */ /* 0x040fe400078ec0ff */
[----:B------:R-:W-:Y:S02]  /*1460*/  ISETP.LT.U32.OR P1, PT, R130, 0x2, !P1 ;  /* 0x000000028200780c */ /* 0x000fe40004f21470 */
[----:B------:R-:W-:Y:S02]  /*1470*/  SHF.L.U32 R0, R0, R2, RZ ;  /* 0x0000000200007219 */ /* 0x000fe400000006ff */
[----:B------:R-:W-:Y:S02]  /*1480*/  SEL R4, RZ, 0x1, !P1 ;  /* 0x00000001ff047807 */ /* 0x000fe40004800000 */
[----:B------:R-:W-:-:S05]  /*1490*/  SEL R3, RZ, 0x2, !P1 ;  /* 0x00000002ff037807 */ /* 0x000fca0004800000 */
[----:B------:R-:W-:-:S05]  /*14a0*/  IMAD.IADD R3, R4, 0x1, R3 ;  /* 0x0000000104037824 */ /* 0x000fca00078e0203 */
[----:B------:R-:W-:Y:S02]  /*14b0*/  PRMT R8, R3, 0x7610, R8 ;  /* 0x0000761003087816 */ /* 0x000fe40000000008 */
.L_x_18:
[----:B------:R-:W-:Y:S05]  /*14c0*/  @!P0 BRA `(.L_x_19) ;  /* 0x0000000000b88947 */ /* 0x000fea0003800000 */
[----:B------:R-:W1:Y:S01]  /*14d0*/  LDC.64 R4, c[0x0][0xb18] ;  /* 0x0002c600ff047b82 */ /* 0x000e620000000a00 */
[----:B------:R-:W-:-:S07]  /*14e0*/  ISETP.NE.AND P0, PT, R11, 0x1, PT ;  /* 0x000000010b00780c */ /* 0x000fce0003f05270 */
[----:B------:R-:W2:Y:S08]  /*14f0*/  LDC R131, c[0x0][0xb0c] ;  /* 0x0002c300ff837b82 */ /* 0x000eb00000000800 */
[----:B------:R-:W3:Y:S08]  /*1500*/  LDC R14, c[0x0][0x370] ;  /* 0x0000dc00ff0e7b82 */ /* 0x000ef00000000800 */
[----:B------:R-:W4:Y:S01]  /*1510*/  LDC R13, c[0x0][0x374] ;  /* 0x0000dd00ff0d7b82 */ /* 0x000f220000000800 */
[----:B-1----:R-:W-:-:S07]  /*1520*/  ISETP.NE.AND P1, PT, R4, 0x1, PT ;  /* 0x000000010400780c */ /* 0x002fce0003f25270 */
[----:B------:R-:W3:Y:S01]  /*1530*/  LDC.64 R6, c[0x0][0xb10] ;  /* 0x0002c400ff067b82 */ /* 0x000ee20000000a00 */
[----:B--2---:R-:W-:-:S07]  /*1540*/  ISETP.NE.AND P2, PT, R131, 0x1, PT ;  /* 0x000000018300780c */ /* 0x004fce0003f45270 */
[----:B------:R-:W1:Y:S08]  /*1550*/  LDC R12, c[0x0][0xb20] ;  /* 0x0002c800ff0c7b82 */ /* 0x000e700000000800 */
[----:B------:R-:W2:Y:S01]  /*1560*/  LDC.64 R2, c[0x0][0xb28] ;  /* 0x0002ca00ff027b82 */ /* 0x000ea20000000a00 */
[----:B----4-:R-:W-:-:S04]  /*1570*/  IMAD.HI.U32 R15, R13, R5, RZ ;  /* 0x000000050d0f7227 */ /* 0x010fc800078e00ff */
[----:B------:R-:W-:-:S04]  /*1580*/  IMAD.HI.U32 R5, R132, R5, RZ ;  /* 0x0000000584057227 */ /* 0x000fc800078e00ff */
[----:B---3--:R-:W-:-:S05]  /*1590*/  IMAD.HI.U32 R16, R14, R6, RZ ;  /* 0x000000060e107227 */ /* 0x008fca00078e00ff */
[-C--:B------:R-:W-:Y:S01]  /*15a0*/  @P2 SHF.R.U32.HI R14, RZ, R7.reuse, R16 ;  /* 0x00000007ff0e2219 */ /* 0x080fe20000011610 */
[----:B------:R-:W-:Y:S01]  /*15b0*/  IMAD.HI.U32 R16, R9, R6, RZ ;  /* 0x0000000609107227 */ /* 0x000fe200078e00ff */
[-C--:B-1----:R-:W-:Y:S02]  /*15c0*/  @P1 SHF.R.U32.HI R13, RZ, R12.reuse, R15 ;  /* 0x0000000cff0d1219 */ /* 0x082fe4000001160f */
[----:B------:R-:W-:Y:S02]  /*15d0*/  SHF.R.U32.HI R5, RZ, R12, R5 ;  /* 0x0000000cff057219 */ /* 0x000fe40000011605 */
[----:B------:R-:W-:Y:S02]  /*15e0*/  SHF.R.U32.HI R16, RZ, R7, R16 ;  /* 0x00000007ff107219 */ /* 0x000fe40000011610 */
[----:B------:R-:W-:Y:S01]  /*15f0*/  SEL R5, R132, R5, !P1 ;  /* 0x0000000584057207 */ /* 0x000fe20004800000 */
[----:B--2---:R-:W-:Y:S01]  /*1600*/  IMAD.HI.U32 R15, R13, R2, RZ ;  /* 0x000000020d0f7227 */ /* 0x004fe200078e00ff */
[----:B------:R-:W-:-:S03]  /*1610*/  SEL R16, R9, R16, !P2 ;  /* 0x0000001009107207 */ /* 0x000fc60005000000 */
[----:B------:R-:W-:Y:S01]  /*1620*/  IMAD.HI.U32 R6, R14, R2, RZ ;  /* 0x000000020e067227 */ /* 0x000fe200078e00ff */
[----:B------:R-:W-:-:S04]  /*1630*/  @P0 SHF.R.U32.HI R13, RZ, R3, R15 ;  /* 0x00000003ff0d0219 */ /* 0x000fc8000001160f */
[----:B------:R-:W-:Y:S01]  /*1640*/  @P0 SHF.R.U32.HI R14, RZ, R3, R6 ;  /* 0x00000003ff0e0219 */ /* 0x000fe20000011606 */
[----:B------:R-:W-:-:S04]  /*1650*/  IMAD R13, R13, R11, RZ ;  /* 0x0000000b0d0d7224 */ /* 0x000fc800078e02ff */
[----:B------:R-:W-:Y:S01]  /*1660*/  IMAD R6, R14, R11, RZ ;  /* 0x0000000b0e067224 */ /* 0x000fe200078e02ff */
[----:B------:R-:W-:-:S04]  /*1670*/  ISETP.GE.AND P1, PT, R5, R13, PT ;  /* 0x0000000d0500720c */ /* 0x000fc80003f26270 */
[----:B------:R-:W-:Y:S01]  /*1680*/  ISETP.GE.OR P1, PT, R16, R6, P1 ;  /* 0x000000061000720c */ /* 0x000fe20000f26670 */
[----:B------:R-:W-:-:S05]  /*1690*/  IMAD.HI.U32 R6, R5, R2, RZ ;  /* 0x0000000205067227 */ /* 0x000fca00078e00ff */
[----:B------:R-:W-:-:S04]  /*16a0*/  SHF.R.U32.HI R6, RZ, R3, R6 ;  /* 0x00000003ff067219 */ /* 0x000fc80000011606 */
[----:B------:R-:W-:-:S03]  /*16b0*/  SEL R6, R5, R6, !P0 ;  /* 0x0000000605067207 */ /* 0x000fc60004000000 */
[----:B------:R-:W-:Y:S01]  /*16c0*/  @!P1 IMAD.HI.U32 R7, R16, R2, RZ ;  /* 0x0000000210079227 */ /* 0x000fe200078e00ff */
[----:B------:R-:W-:-:S04]  /*16d0*/  IADD3 R2, PT, PT, -R6, RZ, RZ ;  /* 0x000000ff06027210 */ /* 0x000fc80007ffe1ff */
[----:B------:R-:W-:Y:S01]  /*16e0*/  @!P1 SHF.R.U32.HI R3, RZ, R3, R7 ;  /* 0x00000003ff039219 */ /* 0x000fe20000011607 */
[----:B------:R-:W-:Y:S01]  /*16f0*/  IMAD R2, R11, R2, R5 ;  /* 0x000000020b027224 */ /* 0x000fe200078e0205 */
[----:B------:R-:W-:Y:S02]  /*1700*/  IADD3 R7, PT, PT, -R5, RZ, RZ ;  /* 0x000000ff05077210 */ /* 0x000fe40007ffe1ff */
[----:B------:R-:W-:-:S03]  /*1710*/  @!P1 SEL R3, R16, R3, !P0 ;  /* 0x0000000310039207 */ /* 0x000fc60004000000 */
[----:B------:R-:W-:Y:S02]  /*1720*/  IMAD R7, R4, R7, R132 ;  /* 0x0000000704077224 */ /* 0x000fe400078e0284 */
[--C-:B------:R-:W-:Y:S02]  /*1730*/  @!P1 IMAD.IADD R6, R6, 0x1, -R3.reuse ;  /* 0x0000000106069824 */ /* 0x100fe400078e0a03 */
[----:B------:R-:W-:Y:S01]  /*1740*/  @!P1 IMAD R3, R2, R14, R3 ;  /* 0x0000000e02039224 */ /* 0x000fe200078e0203 */
[----:B------:R-:W-:Y:S01]  /*1750*/  IADD3 R2, PT, PT, -R16, RZ, RZ ;  /* 0x000000ff10027210 */ /* 0x000fe20007ffe1ff */
[----:B------:R-:W-:Y:S02]  /*1760*/  @!P1 IMAD R5, R6, R11, R16 ;  /* 0x0000000b06059224 */ /* 0x000fe400078e0210 */
[----:B------:R-:W-:Y:S02]  /*1770*/  @!P1 IMAD.MOV.U32 R16, RZ, RZ, R3 ;  /* 0x000000ffff109224 */ /* 0x000fe400078e0003 */
[----:B------:R-:W-:-:S02]  /*1780*/  IMAD R2, R131, R2, R9 ;  /* 0x0000000283027224 */ /* 0x000fc400078e0209 */
[----:B------:R-:W-:Y:S02]  /*1790*/  IMAD R132, R5, R4, R7 ;  /* 0x0000000405847224 */ /* 0x000fe400078e0207 */
[----:B------:R-:W-:Y:S02]  /*17a0*/  IMAD R131, R16, R131, R2 ;  /* 0x0000008310837224 */ /* 0x000fe400078e0202 */
.L_x_19:
[----:B------:R-:W-:Y:S05]  /*17b0*/  BRA.U UP3, `(.L_x_20) ;  /* 0x0000000103407547 */ /* 0x000fea000b800000 */
[----:B------:R-:W1:Y:S08]  /*17c0*/  LDC.64 R4, c[0x0][0xb10] ;  /* 0x0002c400ff047b82 */ /* 0x000e700000000a00 */
[----:B------:R-:W2:Y:S08]  /*17d0*/  LDC.64 R2, c[0x0][0xb18] ;  /* 0x0002c600ff027b82 */ /* 0x000eb00000000a00 */
[----:B------:R-:W3:Y:S08]  /*17e0*/  LDC R6, c[0x0][0xb20] ;  /* 0x0002c800ff067b82 */ /* 0x000ef00000000800 */
[----:B------:R-:W4:Y:S01]  /*17f0*/  LDC R7, c[0x0][0xb0c] ;  /* 0x0002c300ff077b82 */ /* 0x000f220000000800 */
[----:B-1----:R-:W-:-:S05]  /*1800*/  IMAD.HI.U32 R4, R131, R4, RZ ;  /* 0x0000000483047227 */ /* 0x002fca00078e00ff */
[----:B------:R-:W-:Y:S01]  /*1810*/  SHF.R.U32.HI R4, RZ, R5, R4 ;  /* 0x00000005ff047219 */ /* 0x000fe20000011604 */
[----:B--2---:R-:W-:Y:S01]  /*1820*/  IMAD.HI.U32 R3, R132, R3, RZ ;  /* 0x0000000384037227 */ /* 0x004fe200078e00ff */
[----:B------:R-:W-:-:S04]  /*1830*/  ISETP.NE.AND P0, PT, R2, 0x1, PT ;  /* 0x000000010200780c */ /* 0x000fc80003f05270 */
[----:B---3--:R-:W-:-:S04]  /*1840*/  SHF.R.U32.HI R3, RZ, R6, R3 ;  /* 0x00000006ff037219 */ /* 0x008fc80000011603 */
[----:B------:R-:W-:Y:S02]  /*1850*/  SEL R3, R132, R3, !P0 ;  /* 0x0000000384037207 */ /* 0x000fe40004000000 */
[----:B----4-:R-:W-:-:S04]  /*1860*/  ISETP.NE.AND P1, PT, R7, 0x1, PT ;  /* 0x000000010700780c */ /* 0x010fc80003f25270 */
[----:B------:R-:W-:-:S05]  /*1870*/  SEL R5, R131, R4, !P1 ;  /* 0x0000000483057207 */ /* 0x000fca0004800000 */
[----:B------:R-:W-:Y:S02]  /*1880*/  IMAD.IADD R4, R3, 0x1, -R5 ;  /* 0x0000000103047824 */ /* 0x000fe400078e0a05 */
[----:B------:R-:W-:Y:S02]  /*1890*/  IMAD.IADD R3, R5, 0x1, -R3 ;  /* 0x0000000105037824 */ /* 0x000fe400078e0a03 */
[----:B------:R-:W-:Y:S02]  /*18a0*/  IMAD R131, R4, R7, R131 ;  /* 0x0000000704837224 */ /* 0x000fe400078e0283 */
[----:B------:R-:W-:Y:S02]  /*18b0*/  IMAD R132, R3, R2, R132 ;  /* 0x0000000203847224 */ /* 0x000fe400078e0284 */
.L_x_20:
[----:B------:R-:W-:Y:S05]  /*18c0*/  BRA.U !UP1, `(.L_x_21) ;  /* 0x00000001090c7547 */ /* 0x000fea000b800000 */
[----:B------:R-:W-:Y:S01]  /*18d0*/  UCGABAR_WAIT ;  /* 0x0000000000007dc7 */ /* 0x000fe20008000000 */
[----:B------:R-:W-:Y:S01]  /*18e0*/  CCTL.IVALL ;  /* 0x00000000ff00798f */ /* 0x000fe20002000000 */
[----:B------:R-:W-:Y:S05]  /*18f0*/  BRA `(.L_x_22) ;  /* 0x0000000000047947 */ /* 0x000fea0003800000 */
.L_x_21:
[----:B------:R-:W-:Y:S06]  /*1900*/  BAR.SYNC.DEFER_BLOCKING 0x0 ;  /* 0x0000000000007b1d */ /* 0x000fec0000010000 */
.L_x_22:
[----:B------:R-:W-:Y:S05]  /*1910*/  BRA.U UP2, `(.L_x_23) ;  /* 0x0000002502307547 */ /* 0x000fea000b800000 */
[----:B------:R-:W1:Y:S01]  /*1920*/  LDCU UR15, c[0x0][0x38c] ;  /* 0x00007180ff0f77ac */ /* 0x000e620008000800 */
[----:B------:R-:W2:Y:S01]  /*1930*/  LDC R8, c[0x0][0x370] ;  /* 0x0000dc00ff087b82 */ /* 0x000ea20000000800 */
[C---:B------:R-:W-:Y:S02]  /*1940*/  IMAD.SHL.U32 R17, R9.reuse, 0x20, RZ ;  /* 0x0000002009117824 */ /* 0x040fe400078e00ff */
[----:B------:R-:W-:Y:S01]  /*1950*/  HFMA2 R15, -RZ, RZ, 0, 5.9604644775390625e-08 ;  /* 0x00000001ff0f7431 */ /* 0x000fe200000001ff */
[----:B------:R-:W-:Y:S01]  /*1960*/  UISETP.NE.AND UP1, UPT, UR10, URZ, UPT ;  /* 0x000000ff0a00728c */ /* 0x000fe2000bf25270 */
[----:B------:R-:W-:Y:S01]  /*1970*/  ISETP.NE.AND P4, PT, R10, RZ, P5 ;  /* 0x000000ff0a00720c */ /* 0x000fe20002f85270 */
[----:B------:R-:W-:Y:S01]  /*1980*/  IMAD.SHL.U32 R16, R9, 0x40, RZ ;  /* 0x0000004009107824 */ /* 0x000fe200078e00ff */
[----:B------:R-:W-:Y:S01]  /*1990*/  CS2R R12, SRZ ;  /* 0x00000000000c7805 */ /* 0x000fe2000001ff00 */
[----:B------:R-:W-:Y:S01]  /*19a0*/  IMAD.MOV.U32 R14, RZ, RZ, RZ ;  /* 0x000000ffff0e7224 */ /* 0x000fe200078e00ff */
[----:B------:R-:W3:Y:S01]  /*19b0*/  LDC R0, c[0x0][0x374] ;  /* 0x0000dd00ff007b82 */ /* 0x000ee20000000800 */
[----:B------:R-:W-:Y:S01]  /*19c0*/  MOV R11, 0x1 ;  /* 0x00000001000b7802 */ /* 0x000fe20000000f00 */
[----:B------:R-:W4:Y:S01]  /*19d0*/  LDCU.64 UR24, c[0x0][0x348] ;  /* 0x00006900ff1877ac */ /* 0x000f220008000a00 */
[----:B------:R-:W-:Y:S01]  /*19e0*/  LOP3.LUT R17, R17, 0x20, RZ, 0xc0, !PT ;  /* 0x0000002011117812 */ /* 0x000fe200078ec0ff */
[----:B------:R-:W-:Y:S01]  /*19f0*/  USEL UR7, UR7, 0x2, UP1 ;  /* 0x0000000207077887 */ /* 0x000fe20008800000 */
[----:B------:R-:W-:Y:S01]  /*1a00*/  UMOV UR13, URZ ;  /* 0x000000ff000d7c82 */ /* 0x000fe20008000000 */
[----:B-1----:R-:W-:-:S04]  /*1a10*/  UIADD3 UR4, UPT, UPT, UR15, 0x3f, URZ ;  /* 0x0000003f0f047890 */ /* 0x002fc8000fffe0ff */
[----:B------:R-:W-:-:S04]  /*1a20*/  USHF.R.S32.HI UR22, URZ, 0x1f, UR4 ;  /* 0x0000001fff167899 */ /* 0x000fc80008011404 */
[----:B------:R-:W-:Y:S02]  /*1a30*/  ULEA.HI UR22, UR22, UR4, URZ, 0x6 ;  /* 0x0000000416167291 */ /* 0x000fe4000f8f30ff */
[----:B------:R-:W-:Y:S02]  /*1a40*/  UIADD3 UR4, UPT, UPT, UR15, -0x1, URZ ;  /* 0xffffffff0f047890 */ /* 0x000fe4000fffe0ff */
[----:B------:R-:W-:Y:S02]  /*1a50*/  USHF.R.S32.HI UR22, URZ, 0x6, UR22 ;  /* 0x00000006ff167899 */ /* 0x000fe40008011416 */
[----:B------:R-:W-:Y:S02]  /*1a60*/  UISETP.GE.U32.AND UP2, UPT, UR4, -0x7f, UPT ;  /* 0xffffff810400788c */ /* 0x000fe4000bf46070 */
[----:B------:R-:W-:Y:S02]  /*1a70*/  UISETP.LT.U32.AND UP0, UPT, UR22, 0x24, UPT ;  /* 0x000000241600788c */ /* 0x000fe4000bf01070 */
[----:B------:R-:W-:-:S02]  /*1a80*/  UIADD3 UR15, UPT, UPT, UR15, 0x7e, URZ ;  /* 0x0000007e0f0f7890 */ /* 0x000fc4000fffe0ff */
[----:B------:R-:W-:-:S04]  /*1a90*/  USEL UR21, UR22, 0x24, UP0 ;  /* 0x0000002416157887 */ /* 0x000fc80008000000 */
[----:B------:R-:W-:Y:S02]  /*1aa0*/  UIADD3 UR6, UPT, UPT, UR21, -0x1, URZ ;  /* 0xffffffff15067890 */ /* 0x000fe4000fffe0ff */
[----:B------:R-:W-:Y:S02]  /*1ab0*/  @UP2 UIADD3 UR6, UPT, UPT, UR21, URZ, URZ ;  /* 0x000000ff15062290 */ /* 0x000fe4000fffe0ff */
[----:B------:R-:W-:Y:S02]  /*1ac0*/  UIADD3 UR14, UPT, UPT, UR22, -UR21, URZ ;  /* 0x80000015160e7290 */ /* 0x000fe4000fffe0ff */
[----:B------:R-:W-:Y:S02]  /*1ad0*/  UIADD3 UR5, UPT, UPT, UR6, 0x1, URZ ;  /* 0x0000000106057890 */ /* 0x000fe4000fffe0ff */
[----:B--2-4-:R-:W-:-:S12]  /*1ae0*/  UIADD3 UR6, UPT, UPT, -UR6, URZ, URZ ;  /* 0x000000ff06067290 */ /* 0x014fd8000fffe1ff */
.L_x_43:
[----:B------:R-:W-:Y:S01]  /*1af0*/  UISETP.NE.AND UP0, UPT, UR37, URZ, UPT ;  /* 0x000000ff2500728c */ /* 0x000fe2000bf05270 */
[----:B------:R-:W1:Y:S08]  /*1b00*/  S2UR UR37, SR_CgaCtaId ;  /* 0x00000000002579c3 */ /* 0x000e700000008800 */
[----:B------:R-:W-:Y:S05]  /*1b10*/  BRA.U UP0, `(.L_x_24) ;  /* 0x0000000100347547 */ /* 0x000fea000b800000 */
[----:B------:R-:W2:Y:S01]  /*1b20*/  S2R R2, SR_CgaCtaId ;  /* 0x0000000000027919 */ /* 0x000ea20000008800 */
[----:B------:R-:W-:-:S04]  /*1b30*/  MOV R3, 0x400 ;  /* 0x0000040000037802 */ /* 0x000fc80000000f00 */
[----:B--2---:R-:W-:Y:S02]  /*1b40*/  LEA R2, R2, R3, 0x18 ;  /* 0x0000000302027211 */ /* 0x004fe400078ec0ff */
[----:B------:R-:W-:-:S03]  /*1b50*/  SHF.L.U32 R3, R11, 0x1f, RZ ;  /* 0x0000001f0b037819 */ /* 0x000fc600000006ff */
[----:B------:R-:W-:-:S04]  /*1b60*/  IMAD R2, R12, 0x8, R2 ;  /* 0x000000080c027824 */ /* 0x000fc800078e0202 */
[----:B------:R-:W2:Y:S02]  /*1b70*/  SYNCS.PHASECHK.TRANS64.TRYWAIT P0, [R2+URZ+0x2d0], R3 ;  /* 0x0002d003020075a7 */ /* 0x000ea400080011ff */
[----:B--2---:R-:W-:Y:S05]  /*1b80*/  @!P0 BRA `(.L_x_25) ;  /* 0x00000094000c8947 */ /* 0x004fea0003800000 */
.L_x_243:
[----:B------:R-:W-:Y:S01]  /*1b90*/  VIADD R12, R12, 0x1 ;  /* 0x000000010c0c7836 */ /* 0x000fe20000000000 */
[----:B------:R2:W-:Y:S04]  /*1ba0*/  SYNCS.ARRIVE.TRANS64.A1T0 RZ, [R2+URZ+0x2c0], RZ ;  /* 0x0002c0ff02ff79a7 */ /* 0x0005e800081000ff */
[----:B------:R-:W-:-:S04]  /*1bb0*/  ISETP.NE.AND P0, PT, R12, 0x2, PT ;  /* 0x000000020c00780c */ /* 0x000fc80003f05270 */
[----:B------:R-:W-:Y:S02]  /*1bc0*/  SEL R12, R12, RZ, P0 ;  /* 0x000000ff0c0c7207 */ /* 0x000fe40000000000 */
[----:B--2---:R-:W-:-:S04]  /*1bd0*/  SEL R2, RZ, 0x1, P0 ;  /* 0x00000001ff027807 */ /* 0x004fc80000000000 */
[----:B------:R-:W-:-:S07]  /*1be0*/  LOP3.LUT R11, R11, R2, RZ, 0x3c, !PT ;  /* 0x000000020b0b7212 */ /* 0x000fce00078e3cff */
.L_x_24:
[----:B------:R-:W-:Y:S01]  /*1bf0*/  UMOV UR4, 0x400 ;  /* 0x0000040000047882 */ /* 0x000fe20000000000 */
[----:B------:R-:W-:Y:S01]  /*1c00*/  SHF.L.U32 R2, R15, 0x1f, RZ ;  /* 0x0000001f0f027819 */ /* 0x000fe200000006ff */
[----:B-1----:R-:W-:Y:S01]  /*1c10*/  ULEA UR4, UR37, UR4, 0x18 ;  /* 0x0000000425047291 */ /* 0x002fe2000f8ec0ff */
[----:B------:R-:W-:Y:S01]  /*1c20*/  R2UR UR35, R16 ;  /* 0x00000000102372ca */ /* 0x000fe200000e0000 */
[----:B------:R-:W-:Y:S01]  /*1c30*/  UISETP.GE.U32.AND UP0, UPT, UR15, 0x7f, UPT ;  /* 0x0000007f0f00788c */ /* 0x000fe2000bf06070 */
[----:B------:R-:W-:Y:S01]  /*1c40*/  R2UR UR11, R17 ;  /* 0x00000000110b72ca */ /* 0x000fe200000e0000 */
[----:B------:R-:W-:Y:S01]  /*1c50*/  ULEA UR8, UR13, UR4, 0x3 ;  /* 0x000000040d087291 */ /* 0x000fe2000f8e18ff */
[----:B------:R-:W-:-:S08]  /*1c60*/  UMOV UR23, URZ ;  /* 0x000000ff00177c82 */ /* 0x000fd00008000000 */
[----:B------:R1:W2:Y:S01]  /*1c70*/  SYNCS.PHASECHK.TRANS64.TRYWAIT P0, [UR8+0x120], R2 ;  /* 0x00012002ff0075a7 */ /* 0x0002a20008001108 */
[----:B------:R-:W-:-:S13]  /*1c80*/  R2UR UR8, R132 ;  /* 0x00000000840872ca */ /* 0x000fda00000e0000 */
[----:B------:R-:W-:Y:S01]  /*1c90*/  ULEA UR11, UR8, UR11, 0x6 ;  /* 0x0000000b080b7291 */ /* 0x000fe2000f8e30ff */
[----:B-1----:R-:W-:-:S05]  /*1ca0*/  LEA.HI R2, R131, R131, RZ, 0x1 ;  /* 0x0000008383027211 */ /* 0x002fca00078f08ff */
[----:B------:R-:W-:-:S05]  /*1cb0*/  IMAD.SHL.U32 R2, R2, 0x40, RZ ;  /* 0x0000004002027824 */ /* 0x000fca00078e00ff */
[----:B------:R-:W-:-:S04]  /*1cc0*/  LOP3.LUT R2, R2, 0xffffff80, RZ, 0xc0, !PT ;  /* 0xffffff8002027812 */ /* 0x000fc800078ec0ff */
[----:B------:R-:W-:-:S13]  /*1cd0*/  R2UR UR9, R2 ;  /* 0x00000000020972ca */ /* 0x000fda00000e0000 */
[----:B------:R-:W-:Y:S01]  /*1ce0*/  ULOP3.LUT UR35, UR9, 0x40, UR35, 0xf8, !UPT ;  /* 0x0000004009237892 */ /* 0x000fe2000f8ef823 */
[----:B------:R-:W-:Y:S11]  /*1cf0*/  BRA.U !UP0, `(.L_x_26) ;  /* 0x0000000108c07547 */ /* 0x000ff6000b800000 */
[----:B------:R-:W-:Y:S01]  /*1d00*/  UMOV UR16, UR6 ;  /* 0x0000000600107c82 */ /* 0x000fe20008000000 */
[----:B------:R-:W-:Y:S01]  /*1d10*/  UMOV UR17, UR13 ;  /* 0x0000000d00117c82 */ /* 0x000fe20008000000 */
[----:B------:R-:W-:-:S05]  /*1d20*/  UMOV UR34, URZ ;  /* 0x000000ff00227c82 */ /* 0x000fca0008000000 */
.L_x_32:
[----:B------:R-:W-:Y:S01]  /*1d30*/  ULEA UR33, UR17, UR4, 0x3 ;  /* 0x0000000411217291 */ /* 0x000fe2000f8e18ff */
[----:B------:R-:W-:Y:S01]  /*1d40*/  @P5 MOV R3, 0x3000 ;  /* 0x0000300000035802 */ /* 0x000fe20000000f00 */
[----:B-12-4-:R-:W-:Y:S10]  /*1d50*/  @P0 BRA `(.L_x_27) ;  /* 0x00000000000c0947 */ /* 0x016ff40003800000 */
[----:B------:R-:W-:-:S04]  /*1d60*/  SHF.L.U32 R4, R15, 0x1f, RZ ;  /* 0x0000001f0f047819 */ /* 0x000fc800000006ff */
[----:B------:R-:W1:Y:S02]  /*1d70*/  SYNCS.PHASECHK.TRANS64.TRYWAIT P0, [UR33+0x120], R4 ;  /* 0x00012004ff0075a7 */ /* 0x000e640008001121 */
[----:B-1----:R-:W-:Y:S05]  /*1d80*/  @!P0 BRA `(.L_x_28) ;  /* 0x0000009000a08947 */ /* 0x002fea0003800000 */
.L_x_27:
[----:B------:R2:W-:Y:S01]  /*1d90*/  @P5 SYNCS.ARRIVE.TRANS64 RZ, [UR33], R3 ;  /* 0x00000003ffff59a7 */ /* 0x0005e20008000021 */
[----:B------:R-:W-:Y:S02]  /*1da0*/  ULOP3.LUT UR8, UR7, 0x2, URZ, 0xfc, !UPT ;  /* 0x0000000207087892 */ /* 0x000fe4000f8efcff */
[----:B------:R-:W-:Y:S02]  /*1db0*/  UIADD3 UR16, UPT, UPT, UR16, 0x1, URZ ;  /* 0x0000000110107890 */ /* 0x000fe4000fffe0ff */
[----:B------:R-:W-:Y:S02]  /*1dc0*/  UISETP.NE.AND UP0, UPT, UR8, 0x2, UPT ;  /* 0x000000020800788c */ /* 0x000fe4000bf05270 */
[----:B------:R-:W-:-:S07]  /*1dd0*/  UISETP.NE.AND UP2, UPT, UR16, 0x1, UPT ;  /* 0x000000011000788c */ /* 0x000fce000bf45270 */
[----:B------:R-:W-:Y:S05]  /*1de0*/  BRA.U UP0, `(.L_x_29) ;  /* 0x0000000100047547 */ /* 0x000fea000b800000 */
[----:B------:R-:W-:Y:S05]  /*1df0*/  BPT.TRAP 0x1 ;  /* 0x000000040000795c */ /* 0x000fea0000300000 */
.L_x_29:
[----:B------:R-:W-:Y:S04]  /*1e00*/  BSSY.RECONVERGENT B0, `(.L_x_30) ;  /* 0x0000003000007945 */ /* 0x000fe80003800200 */
[----:B------:R-:W-:Y:S05]  /*1e10*/  @!P4 BRA `(.L_x_31) ;  /* 0x000000000004c947 */ /* 0x000fea0003800000 */
[----:B------:R-:W-:Y:S05]  /*1e20*/  BPT.TRAP 0x1 ;  /* 0x000000040000795c */ /* 0x000fea0000300000 */
.L_x_31:
[----:B------:R-:W-:Y:S05]  /*1e30*/  BSYNC.RECONVERGENT B0 ;  /* 0x0000000000007941 */ /* 0x000fea0003800200 */
.L_x_30:
[----:B------:R-:W-:Y:S02]  /*1e40*/  UIADD3 UR13, UPT, UPT, UR17, 0x1, URZ ;  /* 0x00000001110d7890 */ /* 0x000fe4000fffe0ff */
[----:B------:R-:W-:Y:S02]  /*1e50*/  ULEA UR32, UR17, UR4, 0xc ;  /* 0x0000000411207291 */ /* 0x000fe4000f8e60ff */
[----:B------:R-:W-:Y:S02]  /*1e60*/  UISETP.NE.AND UP0, UPT, UR13, 0x24, UPT ;  /* 0x000000240d00788c */ /* 0x000fe4000bf05270 */
[----:B------:R-:W-:Y:S02]  /*1e70*/  UIADD3 UR28, UP1, UPT, UR24, 0x80, URZ ;  /* 0x00000080181c7890 */ /* 0x000fe4000ff3e0ff */
[----:B------:R-:W-:Y:S02]  /*1e80*/  USEL UR9, URZ, 0x1, UP0 ;  /* 0x00000001ff097887 */ /* 0x000fe40008000000 */
[----:B------:R-:W-:-:S02]  /*1e90*/  USEL UR13, UR13, URZ, UP0 ;  /* 0x000000ff0d0d7287 */ /* 0x000fc40008000000 */
[----:B------:R-:W-:Y:S02]  /*1ea0*/  UIADD3 UR26, UP0, UPT, UR24, 0x180, URZ ;  /* 0x00000180181a7890 */ /* 0x000fe4000ff1e0ff */
[----:B------:R-:W-:Y:S01]  /*1eb0*/  ULEA UR8, UR13, UR4, 0x3 ;  /* 0x000000040d087291 */ /* 0x000fe2000f8e18ff */
[----:B------:R-:W-:Y:S01]  /*1ec0*/  LOP3.LUT R15, R15, UR9, RZ, 0x3c, !PT ;  /* 0x000000090f0f7c12 */ /* 0x000fe2000f8e3cff */
[----:B------:R-:W-:Y:S02]  /*1ed0*/  ULOP3.LUT UR33, UR33, 0xfefffff8, URZ, 0xc0, !UPT ;  /* 0xfefffff821217892 */ /* 0x000fe4000f8ec0ff */
[----:B------:R-:W-:Y:S01]  /*1ee0*/  UIADD3.X UR29, UPT, UPT, URZ, UR25, URZ, UP1, !UPT ;  /* 0x00000019ff1d7290 */ /* 0x000fe20008ffe4ff */
[----:B-1----:R-:W-:Y:S01]  /*1ef0*/  SHF.L.U32 R2, R15, 0x1f, RZ ;  /* 0x0000001f0f027819 */ /* 0x002fe200000006ff */
[----:B------:R-:W-:Y:S02]  /*1f00*/  UIADD3 UR32, UPT, UPT, UR32, 0x2600, URZ ;  /* 0x0000260020207890 */ /* 0x000fe4000fffe0ff */
[----:B------:R-:W-:Y:S01]  /*1f10*/  UIADD3.X UR27, UPT, UPT, URZ, UR25, URZ, UP0, !UPT ;  /* 0x00000019ff1b7290 */ /* 0x000fe200087fe4ff */
[----:B------:R1:W4:Y:S01]  /*1f20*/  SYNCS.PHASECHK.TRANS64.TRYWAIT P0, [UR8+0x120], R2 ;  /* 0x00012002ff0075a7 */ /* 0x0003220008001108 */
[----:B------:R-:W-:Y:S01]  /*1f30*/  ULEA UR8, UR17, UR4, 0xb ;  /* 0x0000000411087291 */ /* 0x000fe2000f8e58ff */
[----:B------:R-:W-:Y:S01]  /*1f40*/  UMOV UR18, 0x0 ;  /* 0x0000000000127882 */ /* 0x000fe20000000000 */
[----:B------:R-:W-:-:S02]  /*1f50*/  UMOV UR19, 0x10000000 ;  /* 0x1000000000137882 */ /* 0x000fc40000000000 */
[----:B------:R-:W-:Y:S01]  /*1f60*/  UIADD3 UR8, UPT, UPT, UR8, 0x26600, URZ ;  /* 0x0002660008087890 */ /* 0x000fe2000fffe0ff */
[----:B------:R2:W-:Y:S01]  /*1f70*/  UTMALDG.3D.2CTA [UR32], [UR28], desc[UR18] ;  /* 0x000012201c0075b4 */ /* 0x0005e20008211000 */
[----:B------:R-:W-:Y:S01]  /*1f80*/  UMOV UR10, UR34 ;  /* 0x00000022000a7c82 */ /* 0x000fe20008000000 */
[----:B------:R-:W-:Y:S01]  /*1f90*/  UMOV UR12, UR36 ;  /* 0x00000024000c7c82 */ /* 0x000fe20008000000 */
[----:B------:R-:W-:Y:S01]  /*1fa0*/  UMOV UR9, UR33 ;  /* 0x0000002100097c82 */ /* 0x000fe20008000000 */
[----:B------:R-:W-:Y:S01]  /*1fb0*/  UMOV UR23, UR5 ;  /* 0x0000000500177c82 */ /* 0x000fe20008000000 */
[----:B------:R-:W-:-:S03]  /*1fc0*/  UMOV UR17, UR13 ;  /* 0x0000000d00117c82 */ /* 0x000fc60008000000 */
[----:B------:R1:W-:Y:S01]  /*1fd0*/  UTMALDG.3D.2CTA [UR8], [UR26], desc[UR18] ;  /* 0x000012081a0075b4 */ /* 0x0003e20008211000 */
[----:B--2---:R-:W-:Y:S01]  /*1fe0*/  UIADD3 UR34, UPT, UPT, UR34, 0x40, URZ ;  /* 0x0000004022227890 */ /* 0x004fe2000fffe0ff */
[----:B------:R-:W-:Y:S11]  /*1ff0*/  BRA.U UP2, `(.L_x_32) ;  /* 0xfffffffd024c7547 */ /* 0x000ff6000b83ffff */
.L_x_26:
[----:B--2-4-:R-:W-:Y:S01]  /*2000*/  PLOP3.LUT P0, PT, PT, PT, UP5, 0x80, 0x8 ;  /* 0x000000000008781c */ /* 0x014fe20003f0f058 */
[----:B-1----:R-:W-:Y:S01]  /*2010*/  ULEA UR8, UR13, UR4, 0x3 ;  /* 0x000000040d087291 */ /* 0x002fe2000f8e18ff */
[----:B------:R-:W-:Y:S01]  /*2020*/  SHF.L.U32 R2, R15, 0x1f, RZ ;  /* 0x0000001f0f027819 */ /* 0x000fe200000006ff */
[----:B------:R-:W-:-:S10]  /*2030*/  UISETP.GT.AND UP0, UPT, UR22, UR21, UPT ;  /* 0x000000151600728c */ /* 0x000fd4000bf04270 */
[----:B------:R-:W-:Y:S01]  /*2040*/  @!P0 SYNCS.ARRIVE.TRANS64.A1T0 RZ, [UR4+0x258], RZ ;  /* 0x000258ffffff89a7 */ /* 0x000fe20008100004 */
[----:B------:R1:W2:Y:S01]  /*2050*/  SYNCS.PHASECHK.TRANS64.TRYWAIT P0, [UR8+0x120], R2 ;  /* 0x00012002ff0075a7 */ /* 0x0002a20008001108 */
[----:B------:R-:W-:Y:S05]  /*2060*/  BRA.U !UP0, `(.L_x_33) ;  /* 0x0000000108c07547 */ /* 0x000fea000b800000 */
[----:B------:R-:W-:Y:S01]  /*2070*/  UIADD3 UR26, UPT, UPT, UR14, UR23, URZ ;  /* 0x000000170e1a7290 */ /* 0x000fe2000fffe0ff */
[----:B------:R-:W-:-:S11]  /*2080*/  UMOV UR27, UR13 ;  /* 0x0000000d001b7c82 */ /* 0x000fd60008000000 */
.L_x_39:
[----:B------:R-:W-:Y:S01]  /*2090*/  ULEA UR17, UR27, UR4, 0x3 ;  /* 0x000000041b117291 */ /* 0x000fe2000f8e18ff */
[----:B--2---:R-:W-:Y:S01]  /*20a0*/  @P5 MOV R3, 0x3000 ;  /* 0x0000300000035802 */ /* 0x004fe20000000f00 */
[----:B-12---:R-:W-:Y:S10]  /*20b0*/  @P0 BRA `(.L_x_34) ;  /* 0x00000000000c0947 */ /* 0x006ff40003800000 */
[----:B------:R-:W-:-:S04]  /*20c0*/  SHF.L.U32 R4, R15, 0x1f, RZ ;  /* 0x0000001f0f047819 */ /* 0x000fc800000006ff */
[----:B------:R-:W2:Y:S02]  /*20d0*/  SYNCS.PHASECHK.TRANS64.TRYWAIT P0, [UR17+0x120], R4 ;  /* 0x00012004ff0075a7 */ /* 0x000ea40008001111 */
[----:B--2---:R-:W-:Y:S05]  /*20e0*/  @!P0 BRA `(.L_x_35) ;  /* 0x0000008c00e08947 */ /* 0x004fea0003800000 */
.L_x_34:
[----:B------:R2:W-:Y:S01]  /*20f0*/  @P5 SYNCS.ARRIVE.TRANS64 RZ, [UR17], R3 ;  /* 0x00000003ffff59a7 */ /* 0x0005e20008000011 */
[----:B------:R-:W-:-:S04]  /*2100*/  ULOP3.LUT UR8, UR7, 0x2, URZ, 0xfc, !UPT ;  /* 0x0000000207087892 */ /* 0x000fc8000f8efcff */
[----:B------:R-:W-:-:S09]  /*2110*/  UISETP.NE.AND UP0, UPT, UR8, 0x2, UPT ;  /* 0x000000020800788c */ /* 0x000fd2000bf05270 */
[----:B------:R-:W-:Y:S05]  /*2120*/  BRA.U UP0, `(.L_x_36) ;  /* 0x0000000100047547 */ /* 0x000fea000b800000 */
[----:B------:R-:W-:Y:S05]  /*2130*/  BPT.TRAP 0x1 ;  /* 0x000000040000795c */ /* 0x000fea0000300000 */
.L_x_36:
[----:B------:R-:W-:Y:S04]  /*2140*/  BSSY.RECONVERGENT B0, `(.L_x_37) ;  /* 0x0000003000007945 */ /* 0x000fe80003800200 */
[----:B------:R-:W-:Y:S05]  /*2150*/  @!P4 BRA `(.L_x_38) ;  /* 0x000000000004c947 */ /* 0x000fea0003800000 */
[----:B------:R-:W-:Y:S05]  /*2160*/  BPT.TRAP 0x1 ;  /* 0x000000040000795c */ /* 0x000fea0000300000 */
.L_x_38:
[----:B------:R-:W-:Y:S05]  /*2170*/  BSYNC.RECONVERGENT B0 ;  /* 0x0000000000007941 */ /* 0x000fea0003800200 */
.L_x_37:
        /* <DEDUP_REMOVED lines=9> */
[----:B------:R-:W-:Y:S02]  /*2210*/  USHF.L.U32 UR18, UR23, 0x6, URZ ;  /* 0x0000000617127899 */ /* 0x000fe400080006ff */
[----:B------:R-:W-:Y:S01]  /*2220*/  ULOP3.LUT UR17, UR17, 0xfefffff8, URZ, 0xc0, !UPT ;  /* 0xfefffff811117892 */ /* 0x000fe2000f8ec0ff */
[----:B-1----:R-:W-:Y:S01]  /*2230*/  SHF.L.U32 R2, R15, 0x1f, RZ ;  /* 0x0000001f0f027819 */ /* 0x002fe200000006ff */
[----:B------:R-:W-:Y:S02]  /*2240*/  UIADD3 UR16, UPT, UPT, UR16, 0x2600, URZ ;  /* 0x0000260010107890 */ /* 0x000fe4000fffe0ff */
[----:B------:R-:W-:Y:S01]  /*2250*/  UIADD3.X UR33, UPT, UPT, URZ, UR25, URZ, UP1, !UPT ;  /* 0x00000019ff217290 */ /* 0x000fe20008ffe4ff */
[----:B------:R4:W1:Y:S01]  /*2260*/  SYNCS.PHASECHK.TRANS64.TRYWAIT P0, [UR8+0x120], R2 ;  /* 0x00012002ff0075a7 */ /* 0x0008620008001108 */
[----:B------:R-:W-:-:S02]  /*2270*/  ULEA UR8, UR27, UR4, 0xb ;  /* 0x000000041b087291 */ /* 0x000fc4000f8e58ff */
[----:B------:R-:W-:Y:S02]  /*2280*/  UIADD3.X UR31, UPT, UPT, URZ, UR25, URZ, UP0, !UPT ;  /* 0x00000019ff1f7290 */ /* 0x000fe400087fe4ff */
[----:B------:R-:W-:Y:S01]  /*2290*/  UIADD3 UR8, UPT, UPT, UR8, 0x26600, URZ ;  /* 0x0002660008087890 */ /* 0x000fe2000fffe0ff */
[----:B------:R-:W-:Y:S01]  /*22a0*/  UMOV UR28, 0x0 ;  /* 0x00000000001c7882 */ /* 0x000fe20000000000 */
[----:B------:R-:W-:Y:S01]  /*22b0*/  UMOV UR29, 0x10000000 ;  /* 0x10000000001d7882 */ /* 0x000fe20000000000 */
[----:B------:R-:W-:Y:S01]  /*22c0*/  UMOV UR19, UR35 ;  /* 0x0000002300137c82 */ /* 0x000fe20008000000 */
[----:B------:R-:W-:Y:S01]  /*22d0*/  UMOV UR20, UR36 ;  /* 0x0000002400147c82 */ /* 0x000fe20008000000 */
[----:B------:R-:W-:Y:S01]  /*22e0*/  UMOV UR12, UR36 ;  /* 0x00000024000c7c82 */ /* 0x000fe20008000000 */
[----:B------:R-:W-:Y:S01]  /*22f0*/  UMOV UR9, UR17 ;  /* 0x0000001100097c82 */ /* 0x000fe20008000000 */
[----:B------:R-:W-:Y:S01]  /*2300*/  UMOV UR10, UR18 ;  /* 0x00000012000a7c82 */ /* 0x000fe20008000000 */
[----:B------:R4:W-:Y:S01]  /*2310*/  UTMALDG.3D.2CTA [UR16], [UR32], desc[UR28] ;  /* 0x00001c10200075b4 */ /* 0x0009e20008211000 */
[----:B------:R-:W-:Y:S01]  /*2320*/  UIADD3 UR23, UPT, UPT, UR23, 0x1, URZ ;  /* 0x0000000117177890 */ /* 0x000fe2000fffe0ff */
[----:B------:R-:W-:-:S03]  /*2330*/  UMOV UR27, UR13 ;  /* 0x0000000d001b7c82 */ /* 0x000fc60008000000 */
[----:B------:R-:W-:Y:S01]  /*2340*/  UISETP.NE.AND UP0, UPT, UR23, UR26, UPT ;  /* 0x0000001a1700728c */ /* 0x000fe2000bf05270 */
[----:B------:R4:W-:Y:S08]  /*2350*/  UTMALDG.3D.2CTA [UR8], [UR30], desc[UR28] ;  /* 0x00001c081e0075b4 */ /* 0x0009f00008211000 */
[----:B----4-:R-:W-:Y:S05]  /*2360*/  BRA.U UP0, `(.L_x_39) ;  /* 0xfffffffd00487547 */ /* 0x010fea000b83ffff */
.L_x_33:
[C---:B-1----:R-:W-:Y:S01]  /*2370*/  LEA R2, R14.reuse, UR4, 0x3 ;  /* 0x000000040e027c11 */ /* 0x042fe2000f8e18ff */
[----:B------:R-:W-:Y:S01]  /*2380*/  NOP ;  /* 0x0000000000007918 */ /* 0x000fe20000000000 */
[----:B--2---:R-:W-:Y:S02]  /*2390*/  SHF.L.U32 R3, R13, 0x1f, RZ ;  /* 0x0000001f0d037819 */ /* 0x004fe400000006ff */
[----:B------:R-:W-:Y:S02]  /*23a0*/  LEA R4, R14, UR4, 0x4 ;  /* 0x000000040e047c11 */ /* 0x000fe4000f8e20ff */
[----:B------:R-:W1:Y:S02]  /*23b0*/  SYNCS.PHASECHK.TRANS64.TRYWAIT P0, [R2+URZ+0x260], R3 ;  /* 0x00026003020075a7 */ /* 0x000e6400080011ff */
[----:B-1----:R-:W-:Y:S05]  /*23c0*/  @!P0 BRA `(.L_x_40) ;  /* 0x0000008c00408947 */ /* 0x002fea0003800000 */
.L_x_246:
[----:B------:R-:W2:Y:S01]  /*23d0*/  LDS.128 R4, [R4+0x2f0] ;  /* 0x0002f00004047984 */ /* 0x000ea20000000c00 */
[----:B------:R-:W-:Y:S01]  /*23e0*/  ISETP.GE.AND P0, PT, R65, 0x1, PT ;  /* 0x000000014100780c */ /* 0x000fe20003f06270 */
[----:B-1----:R-:W-:Y:S01]  /*23f0*/  VIADD R2, R2, 0x270 ;  /* 0x0000027002027836 */ /* 0x002fe20000000000 */
[----:B------:R-:W-:Y:S01]  /*2400*/  @!PT LDS RZ, [RZ] ;  /* 0x00000000fffff984 */ /* 0x000fe20000000800 */
[----:B------:R-:W-:Y:S01]  /*2410*/  @!PT LDS RZ, [RZ] ;  /* 0x00000000fffff984 */ /* 0x000fe20000000800 */
[----:B------:R-:W-:Y:S01]  /*2420*/  @!PT LDS RZ, [RZ] ;  /* 0x00000000fffff984 */ /* 0x000fe20000000800 */
[----:B------:R-:W-:Y:S01]  /*2430*/  @!PT LDS RZ, [RZ] ;  /* 0x00000000fffff984 */ /* 0x000fe20000000800 */
[----:B------:R1:W-:Y:S06]  /*2440*/  MEMBAR.ALL.CTA ;  /* 0x0000000000007992 */ /* 0x0003ec0000008000 */
[----:B-1----:R-:W1:Y:S01]  /*2450*/  FENCE.VIEW.ASYNC.S ;  /* 0x00000000000073c6 */ /* 0x002e620000000000 */
[----:B------:R-:W-:-:S04]  /*2460*/  PRMT R2, RZ, 0x654, R2 ;  /* 0x00000654ff027816 */ /* 0x000fc80000000002 */
[----:B-1----:R1:W-:Y:S01]  /*2470*/  SYNCS.ARRIVE.TRANS64.RED.A1T0 RZ, [R2+URZ], RZ ;  /* 0x000000ff02ff79a7 */ /* 0x0023e200081004ff */
[----:B--2---:R-:W-:-:S13]  /*2480*/  LOP3.LUT P2, RZ, R6, 0x1, RZ, 0xc0, !PT ;  /* 0x0000000106ff7812 */ /* 0x004fda000784c0ff */
[----:B------:R-:W-:Y:S01]  /*2490*/  @P2 SHF.R.U32.HI R3, RZ, 0x10, R5 ;  /* 0x00000010ff032819 */ /* 0x000fe20000011605 */
[----:B------:R-:W-:Y:S01]  /*24a0*/  VOTEU.ANY UP0, P2 ;  /* 0x0000000000ff7886 */ /* 0x000fe20001000100 */
[----:B------:R-:W-:Y:S02]  /*24b0*/  @P2 MOV R10, R4 ;  /* 0x00000004000a2202 */ /* 0x000fe40000000f00 */
[----:B------:R-:W-:Y:S02]  /*24c0*/  @P2 R2UR.BROADCAST UR8, R3 ;  /* 0x00000000030822ca */ /* 0x000fe400008e0000 */
[----:B------:R-:W-:-:S11]  /*24d0*/  @P2 LOP3.LUT R9, R5, 0xffff, RZ, 0xc0, !PT ;  /* 0x0000ffff05092812 */ /* 0x000fd600078ec0ff */
[----:B------:R-:W-:Y:S01]  /*24e0*/  @UP0 UMOV UR36, UR8 ;  /* 0x0000000800240c82 */ /* 0x000fe20008000000 */
[----:B-1----:R-:W-:Y:S05]  /*24f0*/  @!P0 BRA `(.L_x_41) ;  /* 0x0000000000b88947 */ /* 0x002fea0003800000 */
[----:B------:R-:W3:Y:S01]  /*2500*/  LDC.64 R4, c[0x0][0xb18] ;  /* 0x0002c600ff047b82 */ /* 0x000ee20000000a00 */
[----:B------:R-:W-:-:S07]  /*2510*/  ISETP.NE.AND P3, PT, R65, 0x1, PT ;  /* 0x000000014100780c */ /* 0x000fce0003f65270 */
[----:B------:R-:W1:Y:S08]  /*2520*/  LDC.64 R6, c[0x0][0xb10] ;  /* 0x0002c400ff067b82 */ /* 0x000e700000000a00 */
[----:B------:R-:W2:Y:S08]  /*2530*/  LDC R18, c[0x0][0xb20] ;  /* 0x0002c800ff127b82 */ /* 0x000eb00000000800 */
[----:B------:R-:W4:Y:S01]  /*2540*/  LDC R19, c[0x0][0xb0c] ;  /* 0x0002c300ff137b82 */ /* 0x000f220000000800 */
[----:B---3--:R-:W-:Y:S01]  /*2550*/  IMAD.HI.U32 R21, R0, R5, RZ ;  /* 0x0000000500157227 */ /* 0x008fe200078e00ff */
[----:B------:R-:W-:-:S03]  /*2560*/  ISETP.NE.AND P0, PT, R4, 0x1, PT ;  /* 0x000000010400780c */ /* 0x000fc60003f05270 */
[----:B------:R-:W-:-:S03]  /*2570*/  IMAD.HI.U32 R5, R9, R5, RZ ;  /* 0x0000000509057227 */ /* 0x000fc600078e00ff */
[----:B------:R-:W3:Y:S01]  /*2580*/  LDC.64 R2, c[0x0][0xb28] ;  /* 0x0002ca00ff027b82 */ /* 0x000ee20000000a00 */
[----:B-1----:R-:W-:-:S04]  /*2590*/  IMAD.HI.U32 R22, R8, R6, RZ ;  /* 0x0000000608167227 */ /* 0x002fc800078e00ff */
[----:B------:R-:W-:Y:S01]  /*25a0*/  IMAD.HI.U32 R23, R10, R6, RZ ;  /* 0x000000060a177227 */ /* 0x000fe200078e00ff */
[----:B------:R-:W-:Y:S02]  /*25b0*/  SHF.R.U32.HI R22, RZ, R7, R22 ;  /* 0x00000007ff167219 */ /* 0x000fe40000011616 */
[-C--:B--2---:R-:W-:Y:S02]  /*25c0*/  SHF.R.U32.HI R21, RZ, R18.reuse, R21 ;  /* 0x00000012ff157219 */ /* 0x084fe40000011615 */
[----:B------:R-:W-:Y:S02]  /*25d0*/  SHF.R.U32.HI R5, RZ, R18, R5 ;  /* 0x00000012ff057219 */ /* 0x000fe40000011605 */
[----:B------:R-:W-:Y:S02]  /*25e0*/  SEL R21, R0, R21, !P0 ;  /* 0x0000001500157207 */ /* 0x000fe40004000000 */
[----:B------:R-:W-:Y:S02]  /*25f0*/  SHF.R.U32.HI R23, RZ, R7, R23 ;  /* 0x00000007ff177219 */ /* 0x000fe40000011617 */
[----:B----4-:R-:W-:-:S02]  /*2600*/  ISETP.NE.AND P1, PT, R19, 0x1, PT ;  /* 0x000000011300780c */ /* 0x010fc40003f25270 */
[----:B------:R-:W-:Y:S02]  /*2610*/  SEL R5, R9, R5, !P0 ;  /* 0x0000000509057207 */ /* 0x000fe40004000000 */
[----:B------:R-:W-:Y:S02]  /*2620*/  SEL R22, R8, R22, !P1 ;  /* 0x0000001608167207 */ /* 0x000fe40004800000 */
[----:B------:R-:W-:Y:S01]  /*2630*/  SEL R23, R10, R23, !P1 ;  /* 0x000000170a177207 */ /* 0x000fe20004800000 */
[----:B---3--:R-:W-:-:S04]  /*2640*/  IMAD.HI.U32 R20, R21, R2, RZ ;  /* 0x0000000215147227 */ /* 0x008fc800078e00ff */
        /* <DEDUP_REMOVED lines=10> */
[----:B------:R-:W-:-:S04]  /*26f0*/  @!P0 IMAD.HI.U32 R7, R23, R2, RZ ;  /* 0x0000000217078227 */ /* 0x000fc800078e00ff */
[----:B------:R-:W-:Y:S01]  /*2700*/  IMAD.MOV R2, RZ, RZ, -R6 ;  /* 0x000000ffff027224 */ /* 0x000fe200078e0a06 */
[----:B------:R-:W-:Y:S02]  /*2710*/  @!P0 SHF.R.U32.HI R3, RZ, R3, R7 ;  /* 0x00000003ff038219 */ /* 0x000fe40000011607 */
[----:B------:R-:W-:Y:S01]  /*2720*/  IADD3 R7, PT, PT, -R5, RZ, RZ ;  /* 0x000000ff05077210 */ /* 0x000fe20007ffe1ff */
[----:B------:R-:W-:Y:S01]  /*2730*/  IMAD R2, R65, R2, R5 ;  /* 0x0000000241027224 */ /* 0x000fe200078e0205 */
        /* <DEDUP_REMOVED lines=10> */
.L_x_41:
[----:B------:R-:W1:Y:S02]  /*27e0*/  LDCU UR8, c[0x0][0xb30] ;  /* 0x00016600ff0877ac */ /* 0x000e640008000800 */
[----:B-1----:R-:W-:-:S09]  /*27f0*/  UISETP.NE.AND UP0, UPT, UR8, 0x1, UPT ;  /* 0x000000010800788c */ /* 0x002fd2000bf05270 */
[----:B------:R-:W-:Y:S05]  /*2800*/  BRA.U UP0, `(.L_x_42) ;  /* 0x0000000100407547 */ /* 0x000fea000b800000 */
[----:B------:R-:W1:Y:S08]  /*2810*/  LDC.64 R4, c[0x0][0xb10] ;  /* 0x0002c400ff047b82 */ /* 0x000e700000000a00 */
[----:B------:R-:W2:Y:S08]  /*2820*/  LDC.64 R2, c[0x0][0xb18] ;  /* 0x0002c600ff027b82 */ /* 0x000eb00000000a00 */
[----:B------:R-:W4:Y:S08]  /*2830*/  LDC R6, c[0x0][0xb20] ;  /* 0x0002c800ff067b82 */ /* 0x000f300000000800 */
[----:B------:R-:W3:Y:S01]  /*2840*/  LDC R7, c[0x0][0xb0c] ;  /* 0x0002c300ff077b82 */ /* 0x000ee20000000800 */
[----:B-1----:R-:W-:-:S05]  /*2850*/  IMAD.HI.U32 R4, R10, R4, RZ ;  /* 0x000000040a047227 */ /* 0x002fca00078e00ff */
[----:B------:R-:W-:Y:S01]  /*2860*/  SHF.R.U32.HI R4, RZ, R5, R4 ;  /* 0x00000005ff047219 */ /* 0x000fe20000011604 */
[----:B--2---:R-:W-:Y:S01]  /*2870*/  IMAD.HI.U32 R3, R9, R3, RZ ;  /* 0x0000000309037227 */ /* 0x004fe200078e00ff */
[----:B------:R-:W-:-:S04]  /*2880*/  ISETP.NE.AND P0, PT, R2, 0x1, PT ;  /* 0x000000010200780c */ /* 0x000fc80003f05270 */
[----:B----4-:R-:W-:-:S04]  /*2890*/  SHF.R.U32.HI R3, RZ, R6, R3 ;  /* 0x00000006ff037219 */ /* 0x010fc80000011603 */
[----:B------:R-:W-:Y:S02]  /*28a0*/  SEL R3, R9, R3, !P0 ;  /* 0x0000000309037207 */ /* 0x000fe40004000000 */
[----:B---3--:R-:W-:-:S04]  /*28b0*/  ISETP.NE.AND P1, PT, R7, 0x1, PT ;  /* 0x000000010700780c */ /* 0x008fc80003f25270 */
[----:B------:R-:W-:-:S05]  /*28c0*/  SEL R4, R10, R4, !P1 ;  /* 0x000000040a047207 */ /* 0x000fca0004800000 */
[----:B------:R-:W-:Y:S02]  /*28d0*/  IMAD.IADD R5, R3, 0x1, -R4 ;  /* 0x0000000103057824 */ /* 0x000fe400078e0a04 */
[----:B------:R-:W-:Y:S02]  /*28e0*/  IMAD.IADD R3, R4, 0x1, -R3 ;  /* 0x0000000104037824 */ /* 0x000fe400078e0a03 */
[----:B------:R-:W-:Y:S02]  /*28f0*/  IMAD R10, R5, R7, R10 ;  /* 0x00000007050a7224 */ /* 0x000fe400078e020a */
[----:B------:R-:W-:-:S07]  /*2900*/  IMAD R9, R3, R2, R9 ;  /* 0x0000000203097224 */ /* 0x000fce00078e0209 */
.L_x_42:
[----:B------:R-:W-:Y:S01]  /*2910*/  VIADD R14, R14, 0x1 ;  /* 0x000000010e0e7836 */ /* 0x000fe20000000000 */
[----:B------:R-:W-:Y:S01]  /*2920*/  UPLOP3.LUT UP5, UPT, UPT, UPT, UPT, 0x80, 0x8 ;  /* 0x000000000008789c */ /* 0x000fe20003faf070 */
[----:B------:R-:W-:Y:S02]  /*2930*/  IMAD.IADD R131, R10, 0x1, R130 ;  /* 0x000000010a837824 */ /* 0x000fe400078e0282 */
[----:B------:R-:W-:Y:S01]  /*2940*/  IMAD.IADD R132, R9, 0x1, R119 ;  /* 0x0000000109847824 */ /* 0x000fe200078e0277 */
[----:B------:R-:W-:-:S04]  /*2950*/  ISETP.NE.AND P0, PT, R14, 0x2, PT ;  /* 0x000000020e00780c */ /* 0x000fc80003f05270 */
[----:B------:R-:W-:Y:S02]  /*2960*/  SEL R2, RZ, 0x1, P0 ;  /* 0x00000001ff027807 */ /* 0x000fe40000000000 */
[----:B------:R-:W-:Y:S02]  /*2970*/  SEL R14, R14, RZ, P0 ;  /* 0x000000ff0e0e7207 */ /* 0x000fe40000000000 */
[----:B------:R-:W-:Y:S01]  /*2980*/  LOP3.LUT R13, R13, R2, RZ, 0x3c, !PT ;  /* 0x000000020d0d7212 */ /* 0x000fe200078e3cff */
[----:B------:R-:W-:Y:S06]  /*2990*/  @P2 BRA `(.L_x_43) ;  /* 0xfffffff000542947 */ /* 0x000fec000383ffff */
[----:B------:R-:W-:Y:S01]  /*29a0*/  UIADD3 UR4, UPT, UPT, UR4, 0x120, URZ ;  /* 0x0000012004047890 */ /* 0x000fe2000fffe0ff */
[----:B------:R-:W-:-:S03]  /*29b0*/  SHF.L.U32 R2, R15, 0x1f, RZ ;  /* 0x0000001f0f027819 */ /* 0x000fc600000006ff */
[----:B------:R-:W-:-:S09]  /*29c0*/  ULEA UR5, UR13, UR4, 0x3 ;  /* 0x000000040d057291 */ /* 0x000fd2000f8e18ff */
[----:B------:R-:W1:Y:S02]  /*29d0*/  SYNCS.PHASECHK.TRANS64.TRYWAIT P0, [UR5], R2 ;  /* 0x00000002ff0075a7 */ /* 0x000e640008001105 */
[----:B-1----:R-:W-:Y:S05]  /*29e0*/  @!P0 BRA `(.L_x_44) ;  /* 0x0000008400cc8947 */ /* 0x002fea0003800000 */
.L_x_248:
[----:B------:R-:W-:-:S04]  /*29f0*/  UIADD3 UR6, UPT, UPT, UR13, 0x1, URZ ;  /* 0x000000010d067890 */ /* 0x000fc8000fffe0ff */
[----:B------:R-:W-:-:S04]  /*2a00*/  UISETP.NE.AND UP0, UPT, UR6, 0x24, UPT ;  /* 0x000000240600788c */ /* 0x000fc8000bf05270 */
[----:B------:R-:W-:Y:S02]  /*2a10*/  USEL UR7, URZ, 0x1, UP0 ;  /* 0x00000001ff077887 */ /* 0x000fe40008000000 */
[----:B------:R-:W-:-:S04]  /*2a20*/  USEL UR6, UR6, URZ, UP0 ;  /* 0x000000ff06067287 */ /* 0x000fc80008000000 */
[----:B------:R-:W-:Y:S01]  /*2a30*/  ULEA UR5, UR6, UR4, 0x3 ;  /* 0x0000000406057291 */ /* 0x000fe2000f8e18ff */
[----:B-1----:R-:W-:-:S04]  /*2a40*/  LOP3.LUT R2, R15, UR7, RZ, 0x3c, !PT ;  /* 0x000000070f027c12 */ /* 0x002fc8000f8e3cff */
[----:B------:R-:W-:-:S04]  /*2a50*/  SHF.L.U32 R3, R2, 0x1f, RZ ;  /* 0x0000001f02037819 */ /* 0x000fc800000006ff */
[----:B------:R-:W1:Y:S02]  /*2a60*/  SYNCS.PHASECHK.TRANS64.TRYWAIT P0, [UR5], R3 ;  /* 0x00000003ff0075a7 */ /* 0x000e640008001105 */
[----:B-1----:R-:W-:Y:S05]  /*2a70*/  @!P0 BRA `(.L_x_45) ;  /* 0x0000008400c08947 */ /* 0x002fea0003800000 */
.L_x_250:
[----:B------:R-:W-:-:S04]  /*2a80*/  UIADD3 UR6, UPT, UPT, UR6, 0x1, URZ ;  /* 0x0000000106067890 */ /* 0x000fc8000fffe0ff */
[----:B------:R-:W-:-:S04]  /*2a90*/  UISETP.NE.AND UP0, UPT, UR6, 0x24, UPT ;  /* 0x000000240600788c */ /* 0x000fc8000bf05270 */
[----:B------:R-:W-:Y:S02]  /*2aa0*/  USEL UR7, URZ, 0x1, UP0 ;  /* 0x00000001ff077887 */ /* 0x000fe40008000000 */
[----:B------:R-:W-:-:S04]  /*2ab0*/  USEL UR6, UR6, URZ, UP0 ;  /* 0x000000ff06067287 */ /* 0x000fc80008000000 */
[----:B------:R-:W-:Y:S01]  /*2ac0*/  ULEA UR5, UR6, UR4, 0x3 ;  /* 0x0000000406057291 */ /* 0x000fe2000f8e18ff */
[----:B------:R-:W-:-:S04]  /*2ad0*/  LOP3.LUT R2, R2, UR7, RZ, 0x3c, !PT ;  /* 0x0000000702027c12 */ /* 0x000fc8000f8e3cff */
[----:B-1----:R-:W-:-:S04]  /*2ae0*/  SHF.L.U32 R3, R2, 0x1f, RZ ;  /* 0x0000001f02037819 */ /* 0x002fc800000006ff */
[----:B------:R-:W1:Y:S02]  /*2af0*/  SYNCS.PHASECHK.TRANS64.TRYWAIT P0, [UR5], R3 ;  /* 0x00000003ff0075a7 */ /* 0x000e640008001105 */
[----:B-1----:R-:W-:Y:S05]  /*2b00*/  @!P0 BRA `(.L_x_46) ;  /* 0x0000008400b48947 */ /* 0x002fea0003800000 */
.L_x_252:
        /* <DEDUP_REMOVED lines=9> */
.L_x_254:
        /* <DEDUP_REMOVED lines=9> */
.L_x_256:
        /* <DEDUP_REMOVED lines=9> */
.L_x_258:
        /* <DEDUP_REMOVED lines=9> */
.L_x_260:
        /* <DEDUP_REMOVED lines=9> */
.L_x_262:
        /* <DEDUP_REMOVED lines=9> */
.L_x_264:
        /* <DEDUP_REMOVED lines=9> */
.L_x_266:
        /* <DEDUP_REMOVED lines=9> */
.L_x_268:
        /* <DEDUP_REMOVED lines=9> */
.L_x_270:
        /* <DEDUP_REMOVED lines=9> */
.L_x_272:
        /* <DEDUP_REMOVED lines=9> */
.L_x_274:
        /* <DEDUP_REMOVED lines=9> */
.L_x_276:
        /* <DEDUP_REMOVED lines=9> */
.L_x_278:
        /* <DEDUP_REMOVED lines=9> */
.L_x_280:
        /* <DEDUP_REMOVED lines=9> */
.L_x_282:
        /* <DEDUP_REMOVED lines=9> */
.L_x_284:
        /* <DEDUP_REMOVED lines=9> */
.L_x_286:
        /* <DEDUP_REMOVED lines=9> */
.L_x_288:
        /* <DEDUP_REMOVED lines=9> */
.L_x_290:
        /* <DEDUP_REMOVED lines=9> */
.L_x_292:
        /* <DEDUP_REMOVED lines=9> */
.L_x_294:
        /* <DEDUP_REMOVED lines=9> */
.L_x_296:
        /* <DEDUP_REMOVED lines=9> */
.L_x_298:
        /* <DEDUP_REMOVED lines=9> */
.L_x_300:
        /* <DEDUP_REMOVED lines=9> */
.L_x_302:
        /* <DEDUP_REMOVED lines=9> */
.L_x_304:
        /* <DEDUP_REMOVED lines=9> */
.L_x_306:
        /* <DEDUP_REMOVED lines=9> */
.L_x_308:
        /* <DEDUP_REMOVED lines=9> */
.L_x_310:
        /* <DEDUP_REMOVED lines=9> */
.L_x_312:
        /* <DEDUP_REMOVED lines=9> */
.L_x_314:
        /* <DEDUP_REMOVED lines=9> */
.L_x_316:
[----:B------:R-:W-:-:S04]  /*3d10*/  UIADD3 UR6, UPT, UPT, UR6, 0x1, URZ ;  /* 0x0000000106067890 */ /* 0x000fc8000fffe0ff */
[----:B------:R-:W-:-:S04]  /*3d20*/  UISETP.NE.AND UP0, UPT, UR6, 0x24, UPT ;  /* 0x000000240600788c */ /* 0x000fc8000bf05270 */
[----:B------:R-:W-:Y:S02]  /*3d30*/  USEL UR5, URZ, 0x1, UP0 ;  /* 0x00000001ff057887 */ /* 0x000fe40008000000 */
[----:B------:R-:W-:-:S04]  /*3d40*/  USEL UR6, UR6, URZ, UP0 ;  /* 0x000000ff06067287 */ /* 0x000fc80008000000 */
[----:B------:R-:W-:Y:S01]  /*3d50*/  ULEA UR6, UR6, UR4, 0x3 ;  /* 0x0000000406067291 */ /* 0x000fe2000f8e18ff */
[----:B------:R-:W-:-:S04]  /*3d60*/  LOP3.LUT R2, R2, UR5, RZ, 0x3c, !PT ;  /* 0x0000000502027c12 */ /* 0x000fc8000f8e3cff */
[----:B------:R-:W-:Y:S01]  /*3d70*/  SHF.L.U32 R2, R2, 0x1f, RZ ;  /* 0x0000001f02027819 */ /* 0x000fe200000006ff */
[----:B-1-3--:R-:W-:-:S07]  /*3d80*/  IMAD.U32 R0, RZ, RZ, UR6 ;  /* 0x00000006ff007e24 */ /* 0x00afce000f8e00ff */
.L_x_79:
[----:B-1----:R1:W2:Y:S02]  /*3d90*/  SYNCS.PHASECHK.TRANS64.TRYWAIT P0, [R0+URZ], R2 ;  /* 0x00000002000075a7 */ /* 0x0022a400080011ff */
[----:B--2---:R-:W-:Y:S05]  /*3da0*/  @!P0 NANOSLEEP.SYNCS 0x989680 ;  /* 0x009896800000895d */ /* 0x004fea0003900000 */
[----:B------:R-:W2:Y:S02]  /*3db0*/  @!P0 SYNCS.PHASECHK.TRANS64 P0, [R0+URZ], R2 ;  /* 0x00000002000085a7 */ /* 0x000ea400080010ff */
[----:B--2---:R-:W-:Y:S05]  /*3dc0*/  @P0 EXIT ;  /* 0x000000000000094d */ /* 0x004fea0003800000 */
[----:B------:R-:W-:Y:S05]  /*3dd0*/  BRA `(.L_x_79) ;  /* 0xfffffffc00ec7947 */ /* 0x000fea000383ffff */
.L_x_23:
[----:B------:R-:W-:-:S04]  /*3de0*/  UISETP.NE.AND UP1, UPT, UR37, URZ, UPT ;  /* 0x000000ff2500728c */ /* 0x000fc8000bf25270 */
[----:B------:R-:W-:-:S09]  /*3df0*/  UISETP.NE.OR UP1, UPT, UR10, 0x1, UP1 ;  /* 0x000000010a00788c */ /* 0x000fd20008f25670 */
[----:B------:R-:W-:Y:S05]  /*3e00*/  BRA.U UP1, `(.L_x_80) ;  /* 0x00000005014c7547 */ /* 0x000fea000b800000 */
[----:B------:R-:W-:Y:S01]  /*3e10*/  HFMA2 R11, -RZ, RZ, 0, 0 ;  /* 0x00000000ff0b7431 */ /* 0x000fe200000001ff */
[----:B------:R-:W-:Y:S01]  /*3e20*/  ISETP.GE.U32.AND P2, PT, R10, 0x2, PT ;  /* 0x000000020a00780c */ /* 0x000fe20003f46070 */
[----:B------:R-:W-:Y:S01]  /*3e30*/  IMAD.MOV.U32 R12, RZ, RZ, 0x1 ;  /* 0x00000001ff0c7424 */ /* 0x000fe200078e00ff */
[----:B------:R-:W-:Y:S01]  /*3e40*/  CS2R R8, SRZ ;  /* 0x0000000000087805 */ /* 0x000fe2000001ff00 */
[----:B------:R-:W-:Y:S01]  /*3e50*/  IMAD.MOV.U32 R3, RZ, RZ, RZ ;  /* 0x000000ffff037224 */ /* 0x000fe200078e00ff */
[----:B------:R-:W-:Y:S01]  /*3e60*/  UMOV UR4, 0x400 ;  /* 0x0000040000047882 */ /* 0x000fe20000000000 */
[----:B------:R-:W-:Y:S01]  /*3e70*/  UMOV UR6, URZ ;  /* 0x000000ff00067c82 */ /* 0x000fe20008000000 */
[----:B------:R-:W-:-:S12]  /*3e80*/  ULEA UR37, UR37, UR4, 0x18 ;  /* 0x0000000425257291 */ /* 0x000fd8000f8ec0ff */
.L_x_84:
[----:B------:R-:W-:Y:S02]  /*3e90*/  LEA R0, R3, UR37, 0x3 ;  /* 0x0000002503007c11 */ /* 0x000fe4000f8e18ff */
[----:B------:R-:W-:-:S03]  /*3ea0*/  SHF.L.U32 R4, R8, 0x1f, RZ ;  /* 0x0000001f08047819 */ /* 0x000fc600000006ff */
[----:B------:R-:W-:Y:S01]  /*3eb0*/  VIADD R5, R0, 0x2d0 ;  /* 0x000002d000057836 */ /* 0x000fe20000000000 */
[----:B------:R-:W1:Y:S02]  /*3ec0*/  SYNCS.PHASECHK.TRANS64.TRYWAIT P0, [R0+URZ+0x2c0], R4 ;  /* 0x0002c004000075a7 */ /* 0x000e6400080011ff */
[----:B-1----:R-:W-:Y:S05]  /*3ed0*/  @!P0 BRA `(.L_x_81) ;  /* 0x0000007c00d88947 */ /* 0x002fea0003800000 */
.L_x_317:
[----:B------:R-:W-:Y:S01]  /*3ee0*/  ULEA UR5, UR6, UR37, 0x3 ;  /* 0x0000002506057291 */ /* 0x000fe2000f8e18ff */
[----:B-1----:R-:W-:Y:S01]  /*3ef0*/  PRMT R0, RZ, 0x654, R5 ;  /* 0x00000654ff007816 */ /* 0x002fe20000000005 */
[----:B------:R-:W-:Y:S01]  /*3f00*/  @!P2 IMAD.MOV.U32 R4, RZ, RZ, 0x10 ;  /* 0x00000010ff04a424 */ /* 0x000fe200078e00ff */
[----:B------:R-:W-:Y:S01]  /*3f10*/  SHF.L.U32 R5, R12, 0x1f, RZ ;  /* 0x0000001f0c057819 */ /* 0x000fe200000006ff */
[----:B------:R-:W-:Y:S01]  /*3f20*/  UIADD3 UR4, UPT, UPT, UR5, 0x260, URZ ;  /* 0x0000026005047890 */ /* 0x000fe2000fffe0ff */
[----:B------:R1:W-:Y:S05]  /*3f30*/  SYNCS.ARRIVE.TRANS64.RED.A1T0 RZ, [R0+URZ], RZ ;  /* 0x000000ff00ff79a7 */ /* 0x0003ea00081004ff */
[----:B------:R-:W-:Y:S01]  /*3f40*/  IMAD.U32 R6, RZ, RZ, UR4 ;  /* 0x00000004ff067e24 */ /* 0x000fe2000f8e00ff */
[----:B------:R-:W2:Y:S04]  /*3f50*/  SYNCS.PHASECHK.TRANS64.TRYWAIT P0, [UR5+0x270], R5 ;  /* 0x00027005ff0075a7 */ /* 0x000ea80008001105 */
[----:B------:R-:W-:Y:S01]  /*3f60*/  PRMT R6, R10, 0x654, R6 ;  /* 0x000006540a067816 */ /* 0x000fe20000000006 */
[----:B-12---:R-:W-:Y:S06]  /*3f70*/  @!P0 BRA `(.L_x_82) ;  /* 0x0000007c00c48947 */ /* 0x006fec0003800000 */
.L_x_319:
[----:B------:R-:W-:Y:S01]  /*3f80*/  ULEA UR4, UR6, UR37, 0x4 ;  /* 0x0000002506047291 */ /* 0x000fe2000f8e20ff */
[----:B------:R-:W-:Y:S01]  /*3f90*/  SEL R2, R6, R2, !P2 ;  /* 0x0000000206027207 */ /* 0x000fe20005000000 */
[----:B------:R-:W-:Y:S01]  /*3fa0*/  UIADD3 UR5, UPT, UPT, UR5, 0x260, URZ ;  /* 0x0000026005057890 */ /* 0x000fe2000fffe0ff */
[----:B-1----:R-:W-:Y:S01]  /*3fb0*/  LEA R0, R11, UR37, 0x3 ;  /* 0x000000250b007c11 */ /* 0x002fe2000f8e18ff */
[----:B------:R-:W-:Y:S01]  /*3fc0*/  UIADD3 UR4, UPT, UPT, UR4, 0x2f0, URZ ;  /* 0x000002f004047890 */ /* 0x000fe2000fffe0ff */
[----:B------:R1:W-:Y:S01]  /*3fd0*/  @!P2 SYNCS.ARRIVE.TRANS64.RED RZ, [R2+URZ], R4 ;  /* 0x0000000402ffa9a7 */ /* 0x0003e200080004ff */
[----:B------:R-:W-:Y:S01]  /*3fe0*/  UIADD3 UR6, UPT, UPT, UR6, 0x1, URZ ;  /* 0x0000000106067890 */ /* 0x000fe2000fffe0ff */
[----:B------:R-:W-:-:S03]  /*3ff0*/  VIADD R3, R3, 0x1 ;  /* 0x0000000103037836 */ /* 0x000fc60000000000 */
[----:B------:R-:W-:Y:S02]  /*4000*/  UISETP.NE.AND UP0, UPT, UR6, 0x2, UPT ;  /* 0x000000020600788c */ /* 0x000fe4000bf05270 */
[----:B------:R-:W-:Y:S01]  /*4010*/  ISETP.NE.AND P0, PT, R3, 0x2, PT ;  /* 0x000000020300780c */ /* 0x000fe20003f05270 */
[----:B------:R-:W-:Y:S06]  /*4020*/  UGETNEXTWORKID.BROADCAST [UR4], [UR5] ;  /* 0x00000000040073ca */ /* 0x000fec0008000100 */
[----:B------:R-:W-:Y:S02]  /*4030*/  USEL UR4, URZ, 0x1, UP0 ;  /* 0x00000001ff047887 */ /* 0x000fe40008000000 */
[----:B------:R-:W-:-:S04]  /*4040*/  USEL UR6, UR6, URZ, UP0 ;  /* 0x000000ff06067287 */ /* 0x000fc80008000000 */
[----:B------:R-:W-:Y:S02]  /*4050*/  LOP3.LUT R12, R12, UR4, RZ, 0x3c, !PT ;  /* 0x000000040c0c7c12 */ /* 0x000fe4000f8e3cff */
[----:B-1----:R-:W-:-:S04]  /*4060*/  SHF.L.U32 R4, R9, 0x1f, RZ ;  /* 0x0000001f09047819 */ /* 0x002fc800000006ff */
[----:B------:R-:W1:Y:S02]  /*4070*/  SYNCS.PHASECHK.TRANS64.TRYWAIT P1, [R0+URZ+0x260], R4 ;  /* 0x00026004000075a7 */ /* 0x000e6400080211ff */
[----:B-1----:R-:W-:Y:S05]  /*4080*/  @!P1 BRA `(.L_x_83) ;  /* 0x0000007c00989947 */ /* 0x002fea0003800000 */
.L_x_320:
[----:B-1----:R-:W-:Y:S01]  /*4090*/  LEA R4, R11, UR37, 0x4 ;  /* 0x000000250b047c11 */ /* 0x002fe2000f8e20ff */
[----:B------:R-:W-:Y:S01]  /*40a0*/  VIADD R0, R0, 0x270 ;  /* 0x0000027000007836 */ /* 0x000fe20000000000 */
[----:B------:R-:W-:Y:S01]  /*40b0*/  SEL R3, R3, RZ, P0 ;  /* 0x000000ff03037207 */ /* 0x000fe20000000000 */
[----:B------:R-:W-:-:S03]  /*40c0*/  VIADD R11, R11, 0x1 ;  /* 0x000000010b0b7836 */ /* 0x000fc60000000000 */
[----:B------:R-:W1:Y:S01]  /*40d0*/  LDS.128 R4, [R4+0x2f0] ;  /* 0x0002f00004047984 */ /* 0x000e620000000c00 */
[----:B------:R-:W-:Y:S02]  /*40e0*/  PRMT R0, RZ, 0x654, R0 ;  /* 0x00000654ff007816 */ /* 0x000fe40000000000 */
[C---:B------:R-:W-:Y:S01]  /*40f0*/  ISETP.NE.AND P1, PT, R11.reuse, 0x2, PT ;  /* 0x000000020b00780c */ /* 0x040fe20003f25270 */
[----:B------:R-:W-:Y:S01]  /*4100*/  @!PT LDS RZ, [RZ] ;  /* 0x00000000fffff984 */ /* 0x000fe20000000800 */
[----:B------:R-:W-:Y:S01]  /*4110*/  @!PT LDS RZ, [RZ] ;  /* 0x00000000fffff984 */ /* 0x000fe20000000800 */
[----:B------:R-:W-:Y:S01]  /*4120*/  @!PT LDS RZ, [RZ] ;  /* 0x00000000fffff984 */ /* 0x000fe20000000800 */
[----:B------:R-:W-:Y:S01]  /*4130*/  @!PT LDS RZ, [RZ] ;  /* 0x00000000fffff984 */ /* 0x000fe20000000800 */
[----:B------:R2:W-:Y:S06]  /*4140*/  MEMBAR.ALL.CTA ;  /* 0x0000000000007992 */ /* 0x0005ec0000008000 */
[----:B--2---:R-:W2:Y:S01]  /*4150*/  FENCE.VIEW.ASYNC.S ;  /* 0x00000000000073c6 */ /* 0x004ea20000000000 */
[----:B------:R-:W-:Y:S01]  /*4160*/  SEL R11, R11, RZ, P1 ;  /* 0x000000ff0b0b7207 */ /* 0x000fe20000800000 */
[----:B--2---:R2:W-:Y:S01]  /*4170*/  SYNCS.ARRIVE.TRANS64.RED.A1T0 RZ, [R0+URZ], RZ ;  /* 0x000000ff00ff79a7 */ /* 0x0045e200081004ff */
[----:B-1----:R-:W-:-:S02]  /*4180*/  LOP3.LUT P3, RZ, R6, 0x1, RZ, 0xc0, !PT ;  /* 0x0000000106ff7812 */ /* 0x002fc4000786c0ff */
[----:B------:R-:W-:-:S04]  /*4190*/  SEL R4, RZ, 0x1, P1 ;  /* 0x00000001ff047807 */ /* 0x000fc80000800000 */
[----:B------:R-:W-:Y:S02]  /*41a0*/  LOP3.LUT R9, R9, R4, RZ, 0x3c, !PT ;  /* 0x0000000409097212 */ /* 0x000fe400078e3cff */
[----:B--2---:R-:W-:-:S04]  /*41b0*/  SEL R0, RZ, 0x1, P0 ;  /* 0x00000001ff007807 */ /* 0x004fc80000000000 */
[----:B------:R-:W-:Y:S01]  /*41c0*/  LOP3.LUT R8, R8, R0, RZ, 0x3c, !PT ;  /* 0x0000000008087212 */ /* 0x000fe200078e3cff */
[----:B------:R-:W-:Y:S06]  /*41d0*/  @P3 BRA `(.L_x_84) ;  /* 0xfffffffc002c3947 */ /* 0x000fec000383ffff */
[----:B------:R-:W-:Y:S01]  /*41e0*/  ULEA UR5, UR6, UR37, 0x3 ;  /* 0x0000002506057291 */ /* 0x000fe2000f8e18ff */
[----:B------:R-:W-:-:S08]  /*41f0*/  SHF.L.U32 R2, R12, 0x1f, RZ ;  /* 0x0000001f0c027819 */ /* 0x000fd000000006ff */
[----:B------:R-:W1:Y:S02]  /*4200*/  SYNCS.PHASECHK.TRANS64 P0, [UR5+0x270], R2 ;  /* 0x00027002ff0075a7 */ /* 0x000e640008001005 */
[----:B-1----:R-:W-:Y:S05]  /*4210*/  @P0 BRA `(.L_x_85) ;  /* 0x0000000000080947 */ /* 0x002fea0003800000 */
[----:B------:R-:W1:Y:S02]  /*4220*/  SYNCS.PHASECHK.TRANS64.TRYWAIT P0, [UR5+0x270], R2 ;  /* 0x00027002ff0075a7 */ /* 0x000e640008001105 */
[----:B-1----:R-:W-:Y:S05]  /*4230*/  @!P0 BRA `(.L_x_86) ;  /* 0x0000007c00408947 */ /* 0x002fea0003800000 */
.L_x_85:
[----:B------:R-:W-:-:S04]  /*4240*/  UIADD3 UR4, UPT, UPT, UR6, 0x1, URZ ;  /* 0x0000000106047890 */ /* 0x000fc8000fffe0ff */
[----:B------:R-:W-:-:S04]  /*4250*/  UISETP.NE.AND UP0, UPT, UR4, 0x2, UPT ;  /* 0x000000020400788c */ /* 0x000fc8000bf05270 */
[----:B------:R-:W-:Y:S02]  /*4260*/  USEL UR7, URZ, 0x1, UP0 ;  /* 0x00000001ff077887 */ /* 0x000fe40008000000 */
[----:B------:R-:W-:-:S04]  /*4270*/  USEL UR4, UR4, URZ, UP0 ;  /* 0x000000ff04047287 */ /* 0x000fc80008000000 */
[----:B------:R-:W-:Y:S01]  /*4280*/  ULEA UR4, UR4, UR37, 0x3 ;  /* 0x0000002504047291 */ /* 0x000fe2000f8e18ff */
[----:B-1----:R-:W-:-:S04]  /*4290*/  LOP3.LUT R2, R12, UR7, RZ, 0x3c, !PT ;  /* 0x000000070c027c12 */ /* 0x002fc8000f8e3cff */
[----:B------:R-:W-:-:S04]  /*42a0*/  SHF.L.U32 R0, R2, 0x1f, RZ ;  /* 0x0000001f02007819 */ /* 0x000fc800000006ff */
[----:B------:R-:W1:Y:S02]  /*42b0*/  SYNCS.PHASECHK.TRANS64 P0, [UR4+0x270], R0 ;  /* 0x00027000ff0075a7 */ /* 0x000e640008001004 */
[----:B-1----:R-:W-:Y:S05]  /*42c0*/  @P0 EXIT ;  /* 0x000000000000094d */ /* 0x002fea0003800000 */
[----:B------:R-:W-:Y:S02]  /*42d0*/  SHF.L.U32 R2, R2, 0x1f, RZ ;  /* 0x0000001f02027819 */ /* 0x000fe400000006ff */
[----:B------:R-:W-:-:S07]  /*42e0*/  MOV R0, UR4 ;  /* 0x0000000400007c02 */ /* 0x000fce0008000f00 */
.L_x_87:
[----:B-1----:R1:W2:Y:S02]  /*42f0*/  SYNCS.PHASECHK.TRANS64.TRYWAIT P0, [R0+URZ+0x270], R2 ;  /* 0x00027002000075a7 */ /* 0x0022a400080011ff */
[----:B--2---:R-:W-:Y:S05]  /*4300*/  @!P0 NANOSLEEP.SYNCS 0x989680 ;  /* 0x009896800000895d */ /* 0x004fea0003900000 */
[----:B------:R-:W2:Y:S02]  /*4310*/  @!P0 SYNCS.PHASECHK.TRANS64 P0, [R0+URZ+0x270], R2 ;  /* 0x00027002000085a7 */ /* 0x000ea400080010ff */
[----:B--2---:R-:W-:Y:S05]  /*4320*/  @P0 EXIT ;  /* 0x000000000000094d */ /* 0x004fea0003800000 */
[----:B------:R-:W-:Y:S05]  /*4330*/  BRA `(.L_x_87) ;  /* 0xfffffffc00ec7947 */ /* 0x000fea000383ffff */
.L_x_80:
[----:B------:R-:W-:Y:S05]  /*4340*/  BRA.U UP4, `(.L_x_88) ;  /* 0x0000001104a07547 */ /* 0x000fea000b800000 */
[----:B------:R-:W-:Y:S01]  /*4350*/  UMOV UR6, 0x40 ;  /* 0x0000004000067882 */ /* 0x000fe20000000000 */
[----:B------:R-:W-:Y:S01]  /*4360*/  NOP ;  /* 0x0000000000007918 */ /* 0x000fe20000000000 */
[----:B------:R-:W-:Y:S01]  /*4370*/  ULEA UR6, UR37, UR6, 0x18 ;  /* 0x0000000625067291 */ /* 0x000fe2000f8ec0ff */
[----:B------:R-:W-:Y:S02]  /*4380*/  UMOV UR7, 0x400 ;  /* 0x0000040000077882 */ /* 0x000fe40000000000 */
[----:B------:R-:W-:-:S06]  /*4390*/  ULEA UR37, UR37, UR7, 0x18 ;  /* 0x0000000725257291 */ /* 0x000fcc000f8ec0ff */
[----:B------:R-:W1:Y:S02]  /*43a0*/  LDS.U8 R2, [UR6+0x1c] ;  /* 0x00001c06ff027984 */ /* 0x000e640008000000 */
[----:B-1----:R-:W-:-:S13]  /*43b0*/  ISETP.NE.AND P0, PT, R2, RZ, PT ;  /* 0x000000ff0200720c */ /* 0x002fda0003f05270 */
[----:B------:R-:W-:Y:S05]  /*43c0*/  @P0 BRA `(.L_x_89) ;  /* 0x0000000400080947 */ /* 0x000fea0003800000 */
[----:B------:R-:W-:Y:S02]  /*43d0*/  UISETP.NE.U32.AND UP0, UPT, UR5, 0x1, UPT ;  /* 0x000000010500788c */ /* 0x000fe4000bf05070 */
[----:B------:R-:W-:-:S07]  /*43e0*/  UIADD3 UR8, UPT, UPT, UR6, 0x8, URZ ;  /* 0x0000000806087890 */ /* 0x000fce000fffe0ff */
[----:B------:R-:W-:Y:S05]  /*43f0*/  BRA.U !UP0, `(.L_x_90) ;  /* 0x00000001089c7547 */ /* 0x000fea000b800000 */
[----:B------:R-:W-:Y:S01]  /*4400*/  ELECT P0, URZ, PT ;  /* 0x0000000000ff782f */ /* 0x000fe20003800000 */
[----:B------:R-:W-:-:S12]  /*4410*/  BSSY B0, `(.L_x_90) ;  /* 0x0000025000007945 */ /* 0x000fd80003800000 */
[----:B------:R-:W-:Y:S05]  /*4420*/  @!P0 BRA `(.L_x_91) ;  /* 0x00000000008c8947 */ /* 0x000fea0003800000 */
[----:B------:R-:W-:-:S05]  /*4430*/  UMOV UR7, 0x10 ;  /* 0x0000001000077882 */ /* 0x000fca0000000000 */
[----:B------:R-:W-:Y:S04]  /*4440*/  DEPBAR.LE SB1, 0x36 ;  /* 0x00009d800000791a */ /* 0x000fe80000000000 */
[----:B------:R-:W1:Y:S02]  /*4450*/  UTCATOMSWS.2CTA.FIND_AND_SET.ALIGN UP1, UR7, UR7 ;  /* 0x00000007000775e3 */ /* 0x000e640008220800 */
[----:B-1----:R-:W-:Y:S01]  /*4460*/  MOV R10, UR7 ;  /* 0x00000007000a7c02 */ /* 0x002fe20008000f00 */
[----:B------:R-:W-:Y:S06]  /*4470*/  BRA.U UP1, `(.L_x_92) ;  /* 0x0000000101187547 */ /* 0x000fec000b800000 */
.L_x_93:
[----:B------:R-:W-:Y:S05]  /*4480*/  NANOSLEEP 0x64 ;  /* 0x000000640000795d */ /* 0x000fea0003800000 */
[----:B------:R-:W-:-:S05]  /*4490*/  UMOV UR7, 0x10 ;  /* 0x0000001000077882 */ /* 0x000fca0000000000 */
[----:B------:R-:W-:Y:S04]  /*44a0*/  DEPBAR.LE SB1, 0x36 ;  /* 0x00009d800000791a */ /* 0x000fe80000000000 */
[----:B------:R-:W1:Y:S02]  /*44b0*/  UTCATOMSWS.2CTA.FIND_AND_SET.ALIGN UP1, UR7, UR7 ;  /* 0x00000007000775e3 */ /* 0x000e640008220800 */
[----:B-1----:R-:W-:Y:S01]  /*44c0*/  MOV R10, UR7 ;  /* 0x00000007000a7c02 */ /* 0x002fe20008000f00 */
[----:B------:R-:W-:Y:S05]  /*44d0*/  BRA.U !UP1, `(.L_x_93) ;  /* 0xfffffffd09e87547 */ /* 0x000fea000b83ffff */
.L_x_92:
[----:B------:R-:W1:Y:S01]  /*44e0*/  LDS R5, [UR6+0x10] ;  /* 0x00001006ff057984 */ /* 0x000e620008000800 */
[----:B------:R-:W-:Y:S01]  /*44f0*/  IMAD.U32 R3, RZ, RZ, UR37 ;  /* 0x00000025ff037e24 */ /* 0x000fe2000f8e00ff */
[----:B------:R-:W-:-:S03]  /*4500*/  MOV R2, UR4 ;  /* 0x0000000400027c02 */ /* 0x000fc60008000f00 */
[----:B------:R-:W-:Y:S01]  /*4510*/  VIADD R3, R3, 0x310 ;  /* 0x0000031003037836 */ /* 0x000fe20000000000 */
[----:B-1----:R-:W-:-:S04]  /*4520*/  SHF.L.U32 R5, R5, 0x1f, RZ ;  /* 0x0000001f05057819 */ /* 0x002fc800000006ff */
[----:B------:R-:W1:Y:S02]  /*4530*/  SYNCS.PHASECHK.TRANS64.TRYWAIT P0, [UR6+0x8], R5 ;  /* 0x00000805ff0075a7 */ /* 0x000e640008001106 */
[----:B-1----:R-:W-:Y:S05]  /*4540*/  @P0 BRA `(.L_x_94) ;  /* 0x0000000000080947 */ /* 0x002fea0003800000 */
[----:B------:R-:W1:Y:S02]  /*4550*/  SYNCS.PHASECHK.TRANS64.TRYWAIT P0, [UR6+0x8], R5 ;  /* 0x00000805ff0075a7 */ /* 0x000e640008001106 */
[----:B-1----:R-:W-:Y:S05]  /*4560*/  @!P0 BRA `(.L_x_95) ;  /* 0x00000078008c8947 */ /* 0x002fea0003800000 */
.L_x_94:
[----:B-1----:R-:W-:Y:S01]  /*4570*/  HFMA2 R4, -RZ, RZ, 0, 5.9604644775390625e-08 ;  /* 0x00000001ff047431 */ /* 0x002fe200000001ff */
[----:B------:R-:W-:Y:S01]  /*4580*/  UPRMT UR7, UR4, 0x654, UR8 ;  /* 0x0000065404077896 */ /* 0x000fe20008000008 */
[----:B------:R-:W-:Y:S01]  /*4590*/  IMAD.MOV.U32 R7, RZ, RZ, 0xffff ;  /* 0x0000ffffff077424 */ /* 0x000fe200078e00ff */
[----:B------:R-:W-:Y:S01]  /*45a0*/  PRMT R2, R2, 0x654, R3 ;  /* 0x0000065402027816 */ /* 0x000fe20000000003 */
[----:B------:R-:W-:Y:S02]  /*45b0*/  IMAD.MOV.U32 R5, RZ, RZ, 0x4 ;  /* 0x00000004ff057424 */ /* 0x000fe400078e00ff */
[----:B------:R-:W-:Y:S01]  /*45c0*/  IMAD.SHL.U32 R9, R10, 0x20, RZ ;  /* 0x000000200a097824 */ /* 0x000fe200078e00ff */
[----:B------:R-:W-:Y:S02]  /*45d0*/  MOV R3, UR7 ;  /* 0x0000000700037c02 */ /* 0x000fe40008000f00 */
[-C--:B------:R-:W-:Y:S01]  /*45e0*/  SHF.L.U32 R7, R7, R10.reuse, RZ ;  /* 0x0000000a07077219 */ /* 0x080fe200000006ff */
[----:B------:R1:W-:Y:S01]  /*45f0*/  SYNCS.ARRIVE.TRANS64.RED RZ, [UR7], R5 ;  /* 0x00000005ffff79a7 */ /* 0x0003e20008000407 */
[----:B------:R-:W-:Y:S01]  /*4600*/  SHF.L.U32 R6, R4, R10, RZ ;  /* 0x0000000a04067219 */ /* 0x000fe200000006ff */
[----:B------:R1:W-:Y:S04]  /*4610*/  STS [UR37+0x310], R9 ;  /* 0x00031009ff007988 */ /* 0x0003e80008000825 */
[----:B------:R1:W-:Y:S04]  /*4620*/  STAS [R2.64], R10 ;  /* 0x0000000a02007dbd */ /* 0x0003e8000c0008ff */
[----:B------:R1:W-:Y:S04]  /*4630*/  ATOMS.OR RZ, [UR6+0x14], R7 ;  /* 0x00001407ffff798c */ /* 0x0003e8000b000006 */
[----:B------:R1:W-:Y:S04]  /*4640*/  ATOMS.OR RZ, [UR6+0x18], R6 ;  /* 0x00001806ffff798c */ /* 0x0003e8000b000006 */
[----:B------:R1:W-:Y:S02]  /*4650*/  ATOMS.XOR RZ, [UR6+0x10], R4 ;  /* 0x00001004ffff798c */ /* 0x0003e4000b800006 */
.L_x_91:
[----:B------:R-:W-:Y:S05]  /*4660*/  BSYNC B0 ;  /* 0x0000000000007941 */ /* 0x000fea0003800000 */
.L_x_90:
[----:B------:R-:W-:Y:S05]  /*4670*/  BRA.U UP0, `(.L_x_96) ;  /* 0x00000001006c7547 */ /* 0x000fea000b800000 */
[----:B------:R-:W-:-:S03]  /*4680*/  UMOV UR7, 0xffffffff ;  /* 0xffffffff00077882 */ /* 0x000fc60000000000 */
[----:B------:R-:W-:Y:S05]  /*4690*/  BRA.DIV UR7, `(.L_x_97) ;  /* 0x0000007a07587947 */ /* 0x000fea000b800000 */
[----:B------:R-:W-:-:S13]  /*46a0*/  ELECT P6, URZ, PT ;  /* 0x0000000000ff782f */ /* 0x000fda00038c0000 */
.L_x_324:
[----:B------:R-:W-:Y:S05]  /*46b0*/  @!P6 BRA `(.L_x_96) ;  /* 0x00000000005ce947 */ /* 0x000fea0003800000 */
[----:B-1----:R-:W1:Y:S02]  /*46c0*/  LDS R3, [UR6+0x10] ;  /* 0x00001006ff037984 */ /* 0x002e640008000800 */
[----:B-1----:R-:W-:-:S04]  /*46d0*/  SHF.L.U32 R3, R3, 0x1f, RZ ;  /* 0x0000001f03037819 */ /* 0x002fc800000006ff */
[----:B------:R-:W1:Y:S02]  /*46e0*/  SYNCS.PHASECHK.TRANS64.TRYWAIT P0, [UR6+0x8], R3 ;  /* 0x00000803ff0075a7 */ /* 0x000e640008001106 */
[----:B-1----:R-:W-:Y:S05]  /*46f0*/  @P0 BRA `(.L_x_98) ;  /* 0x0000000000080947 */ /* 0x002fea0003800000 */
[----:B------:R-:W1:Y:S02]  /*4700*/  SYNCS.PHASECHK.TRANS64.TRYWAIT P0, [UR6+0x8], R3 ;  /* 0x00000803ff0075a7 */ /* 0x000e640008001106 */
[----:B-1----:R-:W-:Y:S05]  /*4710*/  @!P0 BRA `(.L_x_99) ;  /* 0x0000007800588947 */ /* 0x002fea0003800000 */
.L_x_98:
[----:B------:R-:W2:Y:S01]  /*4720*/  LDS R5, [UR37+0x310] ;  /* 0x00031025ff057984 */ /* 0x000ea20008000800 */
[----:B-1----:R-:W-:Y:S02]  /*4730*/  HFMA2 R2, -RZ, RZ, 0, 5.9604644775390625e-08 ;  /* 0x00000001ff027431 */ /* 0x002fe400000001ff */
[----:B------:R-:W-:Y:S01]  /*4740*/  IMAD.MOV.U32 R3, RZ, RZ, 0xffff ;  /* 0x0000ffffff037424 */ /* 0x000fe200078e00ff */
[----:B------:R-:W-:Y:S01]  /*4750*/  UPRMT UR7, UR4, 0x654, UR8 ;  /* 0x0000065404077896 */ /* 0x000fe20008000008 */
[----:B--2---:R-:W-:-:S03]  /*4760*/  IMAD.SHL.U32 R4, R5, 0x20, RZ ;  /* 0x0000002005047824 */ /* 0x004fc600078e00ff */
[-C--:B------:R-:W-:Y:S02]  /*4770*/  SHF.L.U32 R3, R3, R5.reuse, RZ ;  /* 0x0000000503037219 */ /* 0x080fe400000006ff */
[----:B------:R-:W-:Y:S01]  /*4780*/  SHF.L.U32 R5, R2, R5, RZ ;  /* 0x0000000502057219 */ /* 0x000fe200000006ff */
[----:B------:R2:W-:Y:S04]  /*4790*/  STS [UR37+0x310], R4 ;  /* 0x00031004ff007988 */ /* 0x0005e80008000825 */
[----:B------:R2:W-:Y:S04]  /*47a0*/  ATOMS.OR RZ, [UR6+0x14], R3 ;  /* 0x00001403ffff798c */ /* 0x0005e8000b000006 */
[----:B------:R2:W-:Y:S01]  /*47b0*/  ATOMS.OR RZ, [UR6+0x18], R5 ;  /* 0x00001805ffff798c */ /* 0x0005e2000b000006 */
[----:B------:R-:W-:Y:S03]  /*47c0*/  SYNCS.ARRIVE.TRANS64.RED.A1T0 RZ, [UR7], RZ ;  /* 0x000000ffffff79a7 */ /* 0x000fe60008100407 */
[----:B------:R2:W-:Y:S01]  /*47d0*/  ATOMS.XOR RZ, [UR6+0x10], R2 ;  /* 0x00001002ffff798c */ /* 0x0005e2000b800006 */
[----:B------:R-:W-:Y:S05]  /*47e0*/  BRA `(.L_x_96) ;  /* 0x0000000000107947 */ /* 0x000fea0003800000 */
.L_x_89:
[----:B------:R-:W-:-:S05]  /*47f0*/  MOV R2, 0xffffffff ;  /* 0xffffffff00027802 */ /* 0x000fca0000000f00 */
[----:B------:R1:W-:Y:S02]  /*4800*/  STS [UR37+0x310], R2 ;  /* 0x00031002ff007988 */ /* 0x0003e40008000825 */
[----:B-1----:R-:W-:Y:S02]  /*4810*/  MOV R2, 0x4830 ;  /* 0x0000483000027802 */ /* 0x002fe40000000f00 */
[----:B-----5:R-:W-:Y:S05]  /*4820*/  CALL.REL.NOINC `($__internal_1_$__cuda_sm10x_tcgen05_guardrail_trap_phase_invalid_during_alloc) ;  /* 0x0000007c00607944 */ /* 0x020fea0003c00000 */
.L_x_96:
[----:B------:R-:W-:Y:S05]  /*4830*/  WARPSYNC.ALL ;  /* 0x0000000000007948 */ /* 0x000fea0003800000 */
[----:B------:R-:W3:Y:S01]  /*4840*/  S2UR UR8, SR_CgaCtaId ;  /* 0x00000000000879c3 */ /* 0x000ee20000008800 */
[----:B------:R-:W-:Y:S01]  /*4850*/  UMOV UR6, 0x400 ;  /* 0x0000040000067882 */ /* 0x000fe20000000000 */
[----:B------:R-:W-:-:S06]  /*4860*/  NOP ;  /* 0x0000000000007918 */ /* 0x000fcc0000000000 */
[----:B------:R-:W-:Y:S06]  /*4870*/  BAR.ARV 0x6, 0xa0 ;  /* 0x0182800000007b1d */ /* 0x000fec0000002000 */
[----:B------:R-:W-:Y:S01]  /*4880*/  LOP3.LUT R0, R0, 0xffff, RZ, 0xc0, !PT ;  /* 0x0000ffff00007812 */ /* 0x000fe200078ec0ff */
[----:B-1----:R-:W-:Y:S01]  /*4890*/  IMAD.MOV.U32 R9, RZ, RZ, 0x1 ;  /* 0x00000001ff097424 */ /* 0x002fe200078e00ff */
[----:B------:R-:W-:Y:S01]  /*48a0*/  LOP3.LUT R8, R8, 0xffff, RZ, 0xc0, !PT ;  /* 0x0000ffff08087812 */ /* 0x000fe200078ec0ff */
[----:B------:R-:W-:Y:S01]  /*48b0*/  UMOV UR22, URZ ;  /* 0x000000ff00167c82 */ /* 0x000fe20008000000 */
[----:B------:R-:W-:Y:S01]  /*48c0*/  R2UR UR12, R0 ;  /* 0x00000000000c72ca */ /* 0x000fe200000e0000 */
[----:B------:R-:W-:Y:S01]  /*48d0*/  UMOV UR21, URZ ;  /* 0x000000ff00157c82 */ /* 0x000fe20008000000 */
[----:B------:R-:W-:Y:S01]  /*48e0*/  R2UR UR13, R8 ;  /* 0x00000000080d72ca */ /* 0x000fe200000e0000 */
[----:B------:R-:W-:Y:S01]  /*48f0*/  IMAD.MOV.U32 R8, RZ, RZ, RZ ;  /* 0x000000ffff087224 */ /* 0x000fe200078e00ff */
[----:B------:R-:W-:Y:S01]  /*4900*/  UMOV UR20, URZ ;  /* 0x000000ff00147c82 */ /* 0x000fe20008000000 */
[----:B------:R-:W-:-:S02]  /*4910*/  UISETP.NE.AND UP2, UPT, UR5, URZ, UPT ;  /* 0x000000ff0500728c */ /* 0x000fc4000bf45270 */
[----:B---3--:R-:W-:Y:S01]  /*4920*/  ULEA UR8, UR8, UR6, 0x18 ;  /* 0x0000000608087291 */ /* 0x008fe2000f8ec0ff */
[----:B------:R-:W1:Y:S03]  /*4930*/  LDCU UR6, c[0x0][0x38c] ;  /* 0x00007180ff0677ac */ /* 0x000e660008000800 */
[----:B------:R-:W-:Y:S02]  /*4940*/  UIADD3 UR14, UPT, UPT, UR8, 0x2600, URZ ;  /* 0x00002600080e7890 */ /* 0x000fe4000fffe0ff */
[----:B------:R-:W-:-:S03]  /*4950*/  UIADD3 UR15, UPT, UPT, UR8, 0x26600, URZ ;  /* 0x00026600080f7890 */ /* 0x000fc6000fffe0ff */
[----:B--2---:R-:W2:Y:S01]  /*4960*/  LDS R2, [UR8+0x310] ;  /* 0x00031008ff027984 */ /* 0x004ea20008000800 */
[----:B------:R-:W-:Y:S02]  /*4970*/  USHF.R.U32.HI UR14, URZ, 0x4, UR14 ;  /* 0x00000004ff0e7899 */ /* 0x000fe4000801160e */
[----:B------:R-:W-:Y:S02]  /*4980*/  USHF.R.U32.HI UR15, URZ, 0x4, UR15 ;  /* 0x00000004ff0f7899 */ /* 0x000fe4000801160f */
[----:B------:R-:W-:Y:S02]  /*4990*/  ULOP3.LUT UR14, UR14, 0x3fff, URZ, 0xc0, !UPT ;  /* 0x00003fff0e0e7892 */ /* 0x000fe4000f8ec0ff */
[----:B------:R-:W-:Y:S02]  /*49a0*/  ULOP3.LUT UR15, UR15, 0x3fff, URZ, 0xc0, !UPT ;  /* 0x00003fff0f0f7892 */ /* 0x000fe4000f8ec0ff */
[----:B------:R-:W-:Y:S02]  /*49b0*/  ULOP3.LUT UR14, UR14, 0x10000, URZ, 0xfc, !UPT ;  /* 0x000100000e0e7892 */ /* 0x000fe4000f8efcff */
[----:B-1----:R-:W-:-:S02]  /*49c0*/  UIADD3 UR6, UPT, UPT, UR6, 0x3f, URZ ;  /* 0x0000003f06067890 */ /* 0x002fc4000fffe0ff */
[----:B------:R-:W-:Y:S02]  /*49d0*/  ULOP3.LUT UR15, UR15, 0x10000, URZ, 0xfc, !UPT ;  /* 0x000100000f0f7892 */ /* 0x000fe4000f8efcff */
[----:B------:R-:W-:Y:S01]  /*49e0*/  USHF.R.S32.HI UR7, URZ, 0x1f, UR6 ;  /* 0x0000001fff077899 */ /* 0x000fe20008011406 */
[----:B------:R-:W-:Y:S01]  /*49f0*/  UMOV UR28, 0x0 ;  /* 0x00000000001c7882 */ /* 0x000fe20000000000 */
[----:B------:R-:W-:Y:S02]  /*4a00*/  UMOV UR29, 0x8100010 ;  /* 0x08100010001d7882 */ /* 0x000fe40000000000 */
[----:B------:R-:W-:Y:S01]  /*4a10*/  ULEA.HI UR7, UR7, UR6, URZ, 0x6 ;  /* 0x0000000607077291 */ /* 0x000fe2000f8f30ff */
[----:B------:R-:W-:Y:S01]  /*4a20*/  UMOV UR26, 0x0 ;  /* 0x00000000001a7882 */ /* 0x000fe20000000000 */
[----:B------:R-:W-:Y:S02]  /*4a30*/  UMOV UR27, 0x8100010 ;  /* 0x08100010001b7882 */ /* 0x000fe40000000000 */
[----:B------:R-:W-:-:S04]  /*4a40*/  USHF.R.S32.HI UR7, URZ, 0x6, UR7 ;  /* 0x00000006ff077899 */ /* 0x000fc80008011407 */
[----:B------:R-:W-:-:S04]  /*4a50*/  UISETP.LT.AND UP0, UPT, UR7, 0x1, UPT ;  /* 0x000000010700788c */ /* 0x000fc8000bf01270 */
[----:B------:R-:W-:Y:S01]  /*4a60*/  USEL UR23, UR7, 0x1, !UP0 ;  /* 0x0000000107177887 */ /* 0x000fe2000c000000 */
[----:B--2---:R-:W-:Y:S02]  /*4a70*/  R2UR UR24, R2 ;  /* 0x00000000021872ca */ /* 0x004fe400000e0000 */
[----:B------:R-:W-:-:S13]  /*4a80*/  CS2R R2, SRZ ;  /* 0x0000000000027805 */ /* 0x000fda000001ff00 */
.L_x_107:
[C---:B------:R-:W-:Y:S02]  /*4a90*/  LEA R0, R8.reuse, UR8, 0x3 ;  /* 0x0000000808007c11 */ /* 0x040fe4000f8e18ff */
[----:B------:R-:W-:Y:S02]  /*4aa0*/  SHF.L.U32 R4, R3, 0x1f, RZ ;  /* 0x0000001f03047819 */ /* 0x000fe400000006ff */
[----:B------:R-:W-:Y:S02]  /*4ab0*/  LEA R5, R8, UR8, 0x4 ;  /* 0x0000000808057c11 */ /* 0x000fe4000f8e20ff */
[----:B------:R-:W1:Y:S02]  /*4ac0*/  SYNCS.PHASECHK.TRANS64.TRYWAIT P0, [R0+URZ+0x260], R4 ;  /* 0x00026004000075a7 */ /* 0x000e6400080011ff */
[----:B-1-34-:R-:W-:Y:S05]  /*4ad0*/  @!P0 BRA `(.L_x_100) ;  /* 0x0000007400808947 */ /* 0x01afea0003800000 */
.L_x_325:
[----:B-1----:R-:W1:Y:S01]  /*4ae0*/  LDS.128 R4, [R5+0x2f0] ;  /* 0x0002f00005047984 */ /* 0x002e620000000c00 */
[----:B------:R-:W-:Y:S02]  /*4af0*/  VIADD R0, R0, 0x270 ;  /* 0x0000027000007836 */ /* 0x000fe40000000000 */
[----:B------:R-:W-:Y:S01]  /*4b00*/  VIADD R8, R8, 0x1 ;  /* 0x0000000108087836 */ /* 0x000fe20000000000 */
[----:B------:R-:W-:Y:S01]  /*4b10*/  @!PT LDS RZ, [RZ] ;  /* 0x00000000fffff984 */ /* 0x000fe20000000800 */
[----:B------:R-:W-:Y:S01]  /*4b20*/  @!PT LDS RZ, [RZ] ;  /* 0x00000000fffff984 */ /* 0x000fe20000000800 */
[----:B------:R-:W-:Y:S01]  /*4b30*/  @!PT LDS RZ, [RZ] ;  /* 0x00000000fffff984 */ /* 0x000fe20000000800 */
[----:B------:R-:W-:Y:S01]  /*4b40*/  @!PT LDS RZ, [RZ] ;  /* 0x00000000fffff984 */ /* 0x000fe20000000800 */
[----:B------:R2:W-:Y:S06]  /*4b50*/  MEMBAR.ALL.CTA ;  /* 0x0000000000007992 */ /* 0x0005ec0000008000 */
[----:B--2---:R-:W2:Y:S01]  /*4b60*/  FENCE.VIEW.ASYNC.S ;  /* 0x00000000000073c6 */ /* 0x004ea20000000000 */
[----:B------:R-:W-:-:S04]  /*4b70*/  PRMT R0, RZ, 0x654, R0 ;  /* 0x00000654ff007816 */ /* 0x000fc80000000000 */
[----:B--2---:R2:W-:Y:S01]  /*4b80*/  SYNCS.ARRIVE.TRANS64.RED.A1T0 RZ, [R0+URZ], RZ ;  /* 0x000000ff00ff79a7 */ /* 0x0045e200081004ff */
[----:B-1----:R-:W-:Y:S01]  /*4b90*/  LOP3.LUT P1, RZ, R6, 0x1, RZ, 0xc0, !PT ;  /* 0x0000000106ff7812 */ /* 0x002fe2000782c0ff */
[----:B--2---:R-:W-:-:S12]  /*4ba0*/  BRA.U UP2, `(.L_x_101) ;  /* 0x0000000102e07547 */ /* 0x004fd8000b800000 */
[----:B------:R-:W1:Y:S01]  /*4bb0*/  LDCU UR6, c[0x0][0x38c] ;  /* 0x00007180ff0677ac */ /* 0x000e620008000800 */
[----:B------:R-:W-:Y:S02]  /*4bc0*/  PLOP3.LUT P2, PT, PT, PT, PT, 0x80, 0x8 ;  /* 0x000000000008781c */ /* 0x000fe40003f4f070 */
[----:B------:R-:W-:Y:S01]  /*4bd0*/  SHF.L.U32 R4, R9, 0x1f, RZ ;  /* 0x0000001f09047819 */ /* 0x000fe200000006ff */
[----:B------:R-:W-:Y:S02]  /*4be0*/  ULEA UR10, UR22, UR8, 0x3 ;  /* 0x00000008160a7291 */ /* 0x000fe4000f8e18ff */
[----:B------:R-:W-:Y:S02]  /*4bf0*/  ULEA UR11, UR22, UR24, 0x5 ;  /* 0x00000018160b7291 */ /* 0x000fe4000f8e28ff */
[----:B-1----:R-:W-:-:S06]  /*4c00*/  UISETP.GE.AND UP0, UPT, UR6, 0x1, UPT ;  /* 0x000000010600788c */ /* 0x002fcc000bf06270 */
[----:B------:R-:W-:-:S05]  /*4c10*/  PLOP3.LUT P0, PT, PT, PT, UP0, 0x80, 0x8 ;  /* 0x000000000008781c */ /* 0x000fca0003f0f008 */
[----:B------:R-:W-:-:S08]  /*4c20*/  @UP0 ULEA UR6, UR21, UR8, 0x3 ;  /* 0x0000000815060291 */ /* 0x000fd0000f8e18ff */
[----:B------:R-:W-:-:S04]  /*4c30*/  @P0 SHF.L.U32 R0, R2, 0x1f, RZ ;  /* 0x0000001f02000819 */ /* 0x000fc800000006ff */
[----:B------:R1:W2:Y:S01]  /*4c40*/  @P0 SYNCS.PHASECHK.TRANS64.TRYWAIT P2, [UR6], R0 ;  /* 0x00000000ff0005a7 */ /* 0x0002a20008041106 */
[----:B------:R-:W3:Y:S02]  /*4c50*/  SYNCS.PHASECHK.TRANS64.TRYWAIT P0, [UR10+0x2a0], R4 ;  /* 0x0002a004ff0075a7 */ /* 0x000ee4000800110a */
[----:B-123--:R-:W-:Y:S05]  /*4c60*/  @!P0 BRA `(.L_x_102) ;  /* 0x0000007400308947 */ /* 0x00efea0003800000 */
.L_x_327:
[----:B------:R-:W-:Y:S01]  /*4c70*/  UMOV UR19, UR20 ;  /* 0x0000001400137c82 */ /* 0x000fe20008000000 */
[----:B------:R-:W-:Y:S05]  /*4c80*/  BRA.U !UP0, `(.L_x_103) ;  /* 0x0000000108987547 */ /* 0x000fea000b800000 */
[----:B------:R-:W-:Y:S02]  /*4c90*/  UIADD3 UR19, UPT, UPT, UR23, UR20, URZ ;  /* 0x0000001417137290 */ /* 0x000fe4000fffe0ff */
[----:B------:R-:W-:Y:S01]  /*4ca0*/  UPLOP3.LUT UP3, UPT, UPT, UPT, UPT, 0x40, 0x4 ;  /* 0x000000000004789c */ /* 0x000fe20003f6e870 */
[----:B------:R-:W-:Y:S01]  /*4cb0*/  UMOV UR18, UR7 ;  /* 0x0000000700127c82 */ /* 0x000fe20008000000 */
[----:B------:R-:W-:-:S09]  /*4cc0*/  UMOV UR17, UR21 ;  /* 0x0000001500117c82 */ /* 0x000fd20008000000 */
.L_x_106:
[----:B--2---:R-:W-:Y:S01]  /*4cd0*/  ULEA UR9, UR17, UR8, 0x3 ;  /* 0x0000000811097291 */ /* 0x004fe2000f8e18ff */
[----:B---3--:R-:W-:Y:S11]  /*4ce0*/  @P2 BRA `(.L_x_104) ;  /* 0x00000000000c2947 */ /* 0x008ff60003800000 */
[----:B-1----:R-:W-:Y:S04]  /*4cf0*/  SHF.L.U32 R4, R2, 0x1f, RZ ;  /* 0x0000001f02047819 */ /* 0x002fe800000006ff */
[----:B------:R-:W1:Y:S02]  /*4d00*/  SYNCS.PHASECHK.TRANS64.TRYWAIT P0, [UR9], R4 ;  /* 0x00000004ff0075a7 */ /* 0x000e640008001109 */
[----:B-1----:R-:W-:Y:S05]  /*4d10*/  @!P0 BRA `(.L_x_105) ;  /* 0x00000074001c8947 */ /* 0x002fea0003800000 */
.L_x_104:
[----:B------:R-:W-:Y:S01]  /*4d20*/  UISETP.NE.AND UP0, UPT, UR18, 0x1, UPT ;  /* 0x000000011200788c */ /* 0x000fe2000bf05270 */
[----:B------:R-:W-:Y:S01]  /*4d30*/  PLOP3.LUT P2, PT, PT, PT, PT, 0x80, 0x8 ;  /* 0x000000000008781c */ /* 0x000fe20003f4f070 */
[----:B------:R-:W-:Y:S02]  /*4d40*/  UIADD3 UR21, UPT, UPT, UR17, 0x1, URZ ;  /* 0x0000000111157890 */ /* 0x000fe4000fffe0ff */
[----:B------:R-:W-:Y:S02]  /*4d50*/  ULEA UR30, UR17, UR15, 0x7 ;  /* 0x0000000f111e7291 */ /* 0x000fe4000f8e38ff */
[----:B------:R-:W-:Y:S01]  /*4d60*/  UISETP.NE.AND UP1, UPT, UR21, 0x24, UPT ;  /* 0x000000241500788c */ /* 0x000fe2000bf25270 */
[----:B------:R-:W-:Y:S01]  /*4d70*/  PLOP3.LUT P0, PT, PT, PT, UP0, 0x80, 0x8 ;  /* 0x000000000008781c */ /* 0x000fe20003f0f008 */
[----:B------:R-:W-:Y:S02]  /*4d80*/  ULEA UR32, UR17, UR14, 0x8 ;  /* 0x0000000e11207291 */ /* 0x000fe4000f8e40ff */
[----:B------:R-:W-:Y:S02]  /*4d90*/  USEL UR16, URZ, 0x1, UP1 ;  /* 0x00000001ff107887 */ /* 0x000fe40008800000 */
[----:B------:R-:W-:Y:S02]  /*4da0*/  USEL UR21, UR21, URZ, UP1 ;  /* 0x000000ff15157287 */ /* 0x000fe40008800000 */
[----:B------:R-:W-:Y:S02]  /*4db0*/  UIADD3 UR36, UPT, UPT, UR30, 0x2, URZ ;  /* 0x000000021e247890 */ /* 0x000fe4000fffe0ff */
[----:B------:R-:W-:Y:S01]  /*4dc0*/  @UP0 ULEA UR6, UR21, UR8, 0x3 ;  /* 0x0000000815060291 */ /* 0x000fe2000f8e18ff */
[----:B------:R-:W-:Y:S01]  /*4dd0*/  LOP3.LUT R2, R2, UR16, RZ, 0x3c, !PT ;  /* 0x0000001002027c12 */ /* 0x000fe2000f8e3cff */
[----:B------:R-:W-:Y:S02]  /*4de0*/  UIADD3 UR34, UPT, UPT, UR32, 0x2, URZ ;  /* 0x0000000220227890 */ /* 0x000fe4000fffe0ff */
[----:B------:R-:W-:Y:S01]  /*4df0*/  UIADD3 UR9, UPT, UPT, UR9, 0x120, URZ ;  /* 0x0000012009097890 */ /* 0x000fe2000fffe0ff */
[----:B-1----:R-:W-:Y:S01]  /*4e00*/  @P0 SHF.L.U32 R0, R2, 0x1f, RZ ;  /* 0x0000001f02000819 */ /* 0x002fe200000006ff */
[----:B------:R-:W-:Y:S01]  /*4e10*/  UMOV UR31, 0x80004020 ;  /* 0x80004020001f7882 */ /* 0x000fe20000000000 */
[----:B------:R-:W-:Y:S01]  /*4e20*/  UMOV UR33, 0x80004020 ;  /* 0x8000402000217882 */ /* 0x000fe20000000000 */
[----:B------:R-:W-:Y:S01]  /*4e30*/  UMOV UR37, 0x80004020 ;  /* 0x8000402000257882 */ /* 0x000fe20000000000 */
[----:B------:R2:W3:Y:S01]  /*4e40*/  @P0 SYNCS.PHASECHK.TRANS64.TRYWAIT P2, [UR6], R0 ;  /* 0x00000000ff0005a7 */ /* 0x0004e20008041106 */
[----:B------:R-:W-:Y:S01]  /*4e50*/  UIADD3 UR20, UPT, UPT, UR20, 0x1, URZ ;  /* 0x0000000114147890 */ /* 0x000fe2000fffe0ff */
[----:B------:R2:W-:Y:S01]  /*4e60*/  UTCQMMA.2CTA gdesc[UR32], gdesc[UR30], tmem[UR11], tmem[UR28], idesc[UR29], UP3 ;  /* 0x00ff1c1e200075ea */ /* 0x0005e20009a0030b */
[----:B------:R-:W-:Y:S02]  /*4e70*/  UIADD3 UR18, UPT, UPT, UR18, -0x1, URZ ;  /* 0xffffffff12127890 */ /* 0x000fe4000fffe0ff */
[----:B------:R-:W-:Y:S02]  /*4e80*/  UISETP.NE.AND UP0, UPT, UR20, UR19, UPT ;  /* 0x000000131400728c */ /* 0x000fe4000bf05270 */
[----:B------:R-:W-:Y:S01]  /*4e90*/  UPLOP3.LUT UP3, UPT, UPT, UPT, UPT, 0x80, 0x8 ;  /* 0x000000000008789c */ /* 0x000fe20003f6f070 */
[----:B------:R-:W-:Y:S01]  /*4ea0*/  UMOV UR35, 0x80004020 ;  /* 0x8000402000237882 */ /* 0x000fe20000000000 */
[----:B------:R-:W-:Y:S01]  /*4eb0*/  UMOV UR17, UR21 ;  /* 0x0000001500117c82 */ /* 0x000fe20008000000 */
[----:B------:R2:W-:Y:S01]  /*4ec0*/  UTCQMMA.2CTA gdesc[UR34], gdesc[UR36], tmem[UR11], tmem[UR26], idesc[UR27], UPT ;  /* 0x00ff1a24220075ea */ /* 0x0005e2000ba0030b */
[----:B------:R2:W-:Y:S03]  /*4ed0*/  UTCBAR.2CTA.MULTICAST [UR9], URZ, UR13 ;  /* 0x000000ff090073e9 */ /* 0x0005e6000820080d */
[----:B------:R-:W-:Y:S05]  /*4ee0*/  BRA.U UP0, `(.L_x_106) ;  /* 0xfffffffd00787547 */ /* 0x000fea000b83ffff */
.L_x_103:
[----:B------:R-:W-:Y:S01]  /*4ef0*/  UIADD3 UR10, UPT, UPT, UR10, 0x280, URZ ;  /* 0x000002800a0a7890 */ /* 0x000fe2000fffe0ff */
[----:B------:R-:W-:-:S08]  /*4f00*/  UMOV UR20, UR19 ;  /* 0x0000001300147c82 */ /* 0x000fd00008000000 */
[----:B------:R4:W-:Y:S01]  /*4f10*/  UTCBAR.2CTA.MULTICAST [UR10], URZ, UR12 ;  /* 0x000000ff0a0073e9 */ /* 0x0009e2000820080c */
[----:B------:R-:W-:Y:S02]  /*4f20*/  NOP ;  /* 0x0000000000007918 */ /* 0x000fe40000000000 */
.L_x_101:
[----:B------:R-:W-:Y:S01]  /*4f30*/  UIADD3 UR22, UPT, UPT, UR22, 0x1, URZ ;  /* 0x0000000116167890 */ /* 0x000fe2000fffe0ff */
[----:B------:R-:W-:-:S03]  /*4f40*/  ISETP.NE.AND P0, PT, R8, 0x2, PT ;  /* 0x000000020800780c */ /* 0x000fc60003f05270 */
[----:B------:R-:W-:Y:S01]  /*4f50*/  UISETP.NE.AND UP0, UPT, UR22, 0x4, UPT ;  /* 0x000000041600788c */ /* 0x000fe2000bf05270 */
[----:B-12---:R-:W-:Y:S02]  /*4f60*/  SEL R0, RZ, 0x1, P0 ;  /* 0x00000001ff007807 */ /* 0x006fe40000000000 */
[----:B------:R-:W-:Y:S01]  /*4f70*/  SEL R8, R8, RZ, P0 ;  /* 0x000000ff08087207 */ /* 0x000fe20000000000 */
[----:B------:R-:W-:Y:S01]  /*4f80*/  USEL UR6, URZ, 0x1, UP0 ;  /* 0x00000001ff067887 */ /* 0x000fe20008000000 */
[----:B------:R-:W-:Y:S01]  /*4f90*/  LOP3.LUT R3, R3, R0, RZ, 0x3c, !PT ;  /* 0x0000000003037212 */ /* 0x000fe200078e3cff */
[----:B------:R-:W-:-:S04]  /*4fa0*/  USEL UR22, UR22, URZ, UP0 ;  /* 0x000000ff16167287 */ /* 0x000fc80008000000 */
[----:B------:R-:W-:Y:S01]  /*4fb0*/  LOP3.LUT R9, R9, UR6, RZ, 0x3c, !PT ;  /* 0x0000000609097c12 */ /* 0x000fe2000f8e3cff */
[----:B------:R-:W-:Y:S07]  /*4fc0*/  @P1 BRA `(.L_x_107) ;  /* 0xfffffff800b01947 */ /* 0x000fee000383ffff */
[----:B------:R-:W1:Y:S01]  /*4fd0*/  S2UR UR6, SR_CgaCtaId ;  /* 0x00000000000679c3 */ /* 0x000e620000008800 */
[----:B------:R-:W-:Y:S01]  /*4fe0*/  ELECT P0, URZ, PT ;  /* 0x0000000000ff782f */ /* 0x000fe20003800000 */
[----:B------:R-:W-:Y:S01]  /*4ff0*/  HFMA2 R0, -RZ, RZ, 0, 5.9604644775390625e-08 ;  /* 0x00000001ff007431 */ /* 0x000fe200000001ff */
[----:B------:R-:W-:-:S05]  /*5000*/  UMOV UR7, 0x40 ;  /* 0x0000004000077882 */ /* 0x000fca0000000000 */
[----:B------:R-:W-:Y:S01]  /*5010*/  UVIRTCOUNT.DEALLOC.SMPOOL 0x80 ;  /* 0x000000800000784c */ /* 0x000fe20000000000 */
[----:B------:R-:W-:Y:S02]  /*5020*/  UISETP.NE.AND UP0, UPT, UR5, URZ, UPT ;  /* 0x000000ff0500728c */ /* 0x000fe4000bf05270 */
[----:B-1----:R-:W-:-:S09]  /*5030*/  ULEA UR6, UR6, UR7, 0x18 ;  /* 0x0000000706067291 */ /* 0x002fd2000f8ec0ff */
[----:B------:R1:W-:Y:S01]  /*5040*/  @P0 STS.U8 [UR6+0x1c], R0 ;  /* 0x00001c00ff000988 */ /* 0x0003e20008000006 */
[----:B------:R-:W-:Y:S05]  /*5050*/  BRA.U UP0, `(.L_x_108) ;  /* 0x0000000100a07547 */ /* 0x000fea000b800000 */
[----:B------:R-:W-:Y:S01]  /*5060*/  UIADD3 UR5, UPT, UPT, UR8, 0x2a0, URZ ;  /* 0x000002a008057890 */ /* 0x000fe2000fffe0ff */
[----:B------:R-:W-:-:S03]  /*5070*/  SHF.L.U32 R2, R9, 0x1f, RZ ;  /* 0x0000001f09027819 */ /* 0x000fc600000006ff */
[----:B------:R-:W-:-:S09]  /*5080*/  ULEA UR7, UR22, UR5, 0x3 ;  /* 0x0000000516077291 */ /* 0x000fd2000f8e18ff */
[----:B------:R-:W2:Y:S02]  /*5090*/  SYNCS.PHASECHK.TRANS64.TRYWAIT P0, [UR7], R2 ;  /* 0x00000002ff0075a7 */ /* 0x000ea40008001107 */
[----:B--2---:R-:W-:Y:S05]  /*50a0*/  @!P0 BRA `(.L_x_109) ;  /* 0x0000007000508947 */ /* 0x004fea0003800000 */
.L_x_330:
[----:B------:R-:W-:-:S04]  /*50b0*/  UIADD3 UR9, UPT, UPT, UR22, 0x1, URZ ;  /* 0x0000000116097890 */ /* 0x000fc8000fffe0ff */
[----:B------:R-:W-:-:S04]  /*50c0*/  UISETP.NE.AND UP1, UPT, UR9, 0x4, UPT ;  /* 0x000000040900788c */ /* 0x000fc8000bf25270 */
[----:B----4-:R-:W-:Y:S02]  /*50d0*/  USEL UR10, URZ, 0x1, UP1 ;  /* 0x00000001ff0a7887 */ /* 0x010fe40008800000 */
[----:B------:R-:W-:-:S04]  /*50e0*/  USEL UR9, UR9, URZ, UP1 ;  /* 0x000000ff09097287 */ /* 0x000fc80008800000 */
[----:B------:R-:W-:Y:S01]  /*50f0*/  ULEA UR7, UR9, UR5, 0x3 ;  /* 0x0000000509077291 */ /* 0x000fe2000f8e18ff */
[----:B-1----:R-:W-:-:S04]  /*5100*/  LOP3.LUT R2, R9, UR10, RZ, 0x3c, !PT ;  /* 0x0000000a09027c12 */ /* 0x002fc8000f8e3cff */
[----:B------:R-:W-:-:S04]  /*5110*/  SHF.L.U32 R3, R2, 0x1f, RZ ;  /* 0x0000001f02037819 */ /* 0x000fc800000006ff */
[----:B------:R-:W1:Y:S02]  /*5120*/  SYNCS.PHASECHK.TRANS64.TRYWAIT P0, [UR7], R3 ;  /* 0x00000003ff0075a7 */ /* 0x000e640008001107 */
[----:B-1----:R-:W-:Y:S05]  /*5130*/  @!P0 BRA `(.L_x_110) ;  /* 0x0000007000448947 */ /* 0x002fea0003800000 */
.L_x_332:
        /* <DEDUP_REMOVED lines=9> */
.L_x_334:
[----:B------:R-:W-:-:S04]  /*51d0*/  UIADD3 UR9, UPT, UPT, UR9, 0x1, URZ ;  /* 0x0000000109097890 */ /* 0x000fc8000fffe0ff */
[----:B------:R-:W-:-:S04]  /*51e0*/  UISETP.NE.AND UP1, UPT, UR9, 0x4, UPT ;  /* 0x000000040900788c */ /* 0x000fc8000bf25270 */
[----:B------:R-:W-:Y:S02]  /*51f0*/  USEL UR7, URZ, 0x1, UP1 ;  /* 0x00000001ff077887 */ /* 0x000fe40008800000 */
[----:B------:R-:W-:-:S04]  /*5200*/  USEL UR9, UR9, URZ, UP1 ;  /* 0x000000ff09097287 */ /* 0x000fc80008800000 */
[----:B------:R-:W-:Y:S01]  /*5210*/  ULEA UR9, UR9, UR5, 0x3 ;  /* 0x0000000509097291 */ /* 0x000fe2000f8e18ff */
[----:B------:R-:W-:-:S04]  /*5220*/  LOP3.LUT R2, R2, UR7, RZ, 0x3c, !PT ;  /* 0x0000000702027c12 */ /* 0x000fc8000f8e3cff */
[----:B------:R-:W-:Y:S01]  /*5230*/  SHF.L.U32 R2, R2, 0x1f, RZ ;  /* 0x0000001f02027819 */ /* 0x000fe200000006ff */
[----:B-1----:R-:W-:-:S04]  /*5240*/  IMAD.U32 R0, RZ, RZ, UR9 ;  /* 0x00000009ff007e24 */ /* 0x002fc8000f8e00ff */
[----:B------:R1:W2:Y:S03]  /*5250*/  SYNCS.PHASECHK.TRANS64.TRYWAIT P0, [R0+URZ], R2 ;  /* 0x00000002000075a7 */ /* 0x0002a600080011ff */
[----:B--2---:R-:W-:Y:S05]  /*5260*/  @!P0 NANOSLEEP.SYNCS 0x989680 ;  /* 0x009896800000895d */ /* 0x004fea0003900000 */
[----:B------:R-:W2:Y:S02]  /*5270*/  @!P0 SYNCS.PHASECHK.TRANS64 P0, [R0+URZ], R2 ;  /* 0x00000002000085a7 */ /* 0x000ea400080010ff */
[----:B--2---:R-:W-:Y:S05]  /*5280*/  @P0 BRA `(.L_x_112) ;  /* 0x0000000000200947 */ /* 0x004fea0003800000 */
.L_x_113:
[----:B--2---:R2:W4:Y:S02]  /*5290*/  SYNCS.PHASECHK.TRANS64.TRYWAIT P0, [R0+URZ], R2 ;  /* 0x00000002000075a7 */ /* 0x00452400080011ff */
[----:B----4-:R-:W-:Y:S05]  /*52a0*/  @!P0 NANOSLEEP.SYNCS 0x989680 ;  /* 0x009896800000895d */ /* 0x010fea0003900000 */
[----:B------:R-:W4:Y:S02]  /*52b0*/  @!P0 SYNCS.PHASECHK.TRANS64 P0, [R0+URZ], R2 ;  /* 0x00000002000085a7 */ /* 0x000f2400080010ff */
[----:B----4-:R-:W-:Y:S05]  /*52c0*/  @!P0 BRA `(.L_x_113) ;  /* 0xfffffffc00f08947 */ /* 0x010fea000383ffff */
[----:B------:R-:W-:Y:S05]  /*52d0*/  BRA `(.L_x_112) ;  /* 0x00000000000c7947 */ /* 0x000fea0003800000 */
.L_x_108:
[----:B------:R-:W-:-:S04]  /*52e0*/  UIADD3 UR5, UPT, UPT, UR8, 0x2e0, URZ ;  /* 0x000002e008057890 */ /* 0x000fc8000fffe0ff */
[----:B------:R-:W-:-:S09]  /*52f0*/  UPRMT UR5, UR4, 0x654, UR5 ;  /* 0x0000065404057896 */ /* 0x000fd20008000005 */
[----:B------:R-:W-:Y:S03]  /*5300*/  SYNCS.ARRIVE.TRANS64.RED.A1T0 RZ, [UR5], RZ ;  /* 0x000000ffffff79a7 */ /* 0x000fe60008100405 */
.L_x_112:
[----:B-12---:R-:W-:Y:S01]  /*5310*/  SHF.L.U32 R2, RZ, 0x1f, RZ ;  /* 0x0000001fff027819 */ /* 0x006fe200000006ff */
[----:B------:R-:W-:Y:S01]  /*5320*/  UIADD3 UR5, UPT, UPT, UR8, 0x2e0, URZ ;  /* 0x000002e008057890 */ /* 0x000fe2000fffe0ff */
[----:B------:R-:W-:Y:S02]  /*5330*/  PLOP3.LUT P0, PT, PT, PT, UP0, 0x80, 0x8 ;  /* 0x000000000008781c */ /* 0x000fe40003f0f008 */
[----:B------:R-:W1:Y:S02]  /*5340*/  SYNCS.PHASECHK.TRANS64.TRYWAIT P1, [UR8+0x2e0], R2 ;  /* 0x0002e002ff0075a7 */ /* 0x000e640008021108 */
[----:B-1----:R-:W-:Y:S09]  /*5350*/  @!P1 BRA `(.L_x_114) ;  /* 0x0000006c00ec9947 */ /* 0x002ff20003800000 */
.L_x_336:
[----:B------:R-:W-:Y:S01]  /*5360*/  @!UP0 UPRMT UR5, UR4, 0x654, UR5 ;  /* 0x0000065404058896 */ /* 0x000fe20008000005 */
[----:B------:R-:W-:Y:S02]  /*5370*/  UMOV UR8, 0xffff ;  /* 0x0000ffff00087882 */ /* 0x000fe40000000000 */
[----:B------:R-:W-:-:S06]  /*5380*/  UMOV UR4, 0x1 ;  /* 0x0000000100047882 */ /* 0x000fcc0000000000 */
[----:B------:R-:W-:Y:S01]  /*5390*/  @!P0 SYNCS.ARRIVE.TRANS64.RED.A1T0 RZ, [UR5], RZ ;  /* 0x000000ffffff89a7 */ /* 0x000fe20008100405 */
[----:B------:R-:W-:Y:S01]  /*53a0*/  NOP ;  /* 0x0000000000007918 */ /* 0x000fe20000000000 */
[----:B-1----:R-:W1:Y:S01]  /*53b0*/  LDS R0, [UR6+0x14] ;  /* 0x00001406ff007984 */ /* 0x002e620008000800 */
[----:B------:R-:W-:-:S04]  /*53c0*/  ULOP3.LUT UR5, UR24, 0xffff, URZ, 0xc0, !UPT ;  /* 0x0000ffff18057892 */ /* 0x000fc8000f8ec0ff */
[----:B------:R-:W-:-:S04]  /*53d0*/  USHF.R.U32.HI UR5, URZ, 0x5, UR5 ;  /* 0x00000005ff057899 */ /* 0x000fc80008011605 */
[----:B------:R-:W-:Y:S02]  /*53e0*/  USHF.L.U32 UR8, UR8, UR5, URZ ;  /* 0x0000000508087299 */ /* 0x000fe400080006ff */
[----:B------:R-:W-:-:S04]  /*53f0*/  USHF.L.U32 UR4, UR4, UR5, URZ ;  /* 0x0000000504047299 */ /* 0x000fc800080006ff */
[----:B-1----:R-:W-:-:S04]  /*5400*/  LOP3.LUT R0, R0, UR8, RZ, 0xc0, !PT ;  /* 0x0000000800007c12 */ /* 0x002fc8000f8ec0ff */
[----:B------:R-:W-:-:S13]  /*5410*/  ISETP.NE.AND P0, PT, R0, UR8, PT ;  /* 0x0000000800007c0c */ /* 0x000fda000bf05270 */
[----:B------:R-:W-:Y:S05]  /*5420*/  @P0 BRA `(.L_x_115) ;  /* 0x0000000000580947 */ /* 0x000fea0003800000 */
[----:B------:R-:W1:Y:S02]  /*5430*/  LDS R0, [UR6+0x18] ;  /* 0x00001806ff007984 */ /* 0x000e640008000800 */
[----:B-1----:R-:W-:-:S04]  /*5440*/  LOP3.LUT R0, R0, UR4, RZ, 0xc0, !PT ;  /* 0x0000000400007c12 */ /* 0x002fc8000f8ec0ff */
[----:B------:R-:W-:-:S13]  /*5450*/  ISETP.NE.AND P0, PT, R0, UR4, PT ;  /* 0x0000000400007c0c */ /* 0x000fda000bf05270 */
[----:B------:R-:W-:Y:S05]  /*5460*/  @P0 BRA `(.L_x_116) ;  /* 0x00000000003c0947 */ /* 0x000fea0003800000 */
[----:B------:R-:W1:Y:S01]  /*5470*/  S2R R2, SR_LANEID ;  /* 0x0000000000027919 */ /* 0x000e620000000000 */
[----:B------:R-:W-:Y:S01]  /*5480*/  ULOP3.LUT UR8, URZ, UR8, URZ, 0x33, !UPT ;  /* 0x00000008ff087292 */ /* 0x000fe2000f8e33ff */
[----:B------:R-:W-:Y:S02]  /*5490*/  VOTEU.ANY UR7, UPT, PT ;  /* 0x0000000000077886 */ /* 0x000fe400038e0100 */
[----:B------:R-:W-:-:S03]  /*54a0*/  UFLO.U32 UR7, UR7 ;  /* 0x00000007000772bd */ /* 0x000fc600080e0000 */
[----:B------:R-:W-:-:S04]  /*54b0*/  IMAD.U32 R0, RZ, RZ, UR8 ;  /* 0x00000008ff007e24 */ /* 0x000fc8000f8e00ff */
[----:B------:R2:W3:Y:S02]  /*54c0*/  REDUX UR5, R0 ;  /* 0x00000000000573c4 */ /* 0x0004e40000000000 */
[----:B------:R1:W-:Y:S02]  /*54d0*/  UTCATOMSWS.AND URZ, UR8 ;  /* 0x0000000800ff79e3 */ /* 0x0003e40008000000 */
[----:B-1----:R-:W-:Y:S02]  /*54e0*/  ISETP.EQ.U32.AND P0, PT, R2, UR7, PT ;  /* 0x0000000702007c0c */ /* 0x002fe4000bf02070 */
[----:B--2---:R-:W-:Y:S02]  /*54f0*/  LOP3.LUT R0, RZ, UR4, RZ, 0x33, !PT ;  /* 0x00000004ff007c12 */ /* 0x004fe4000f8e33ff */
[----:B---3--:R-:W-:Y:S02]  /*5500*/  MOV R2, UR5 ;  /* 0x0000000500027c02 */ /* 0x008fe40008000f00 */
[----:B------:R-:W1:Y:S07]  /*5510*/  REDUX UR4, R0 ;  /* 0x00000000000473c4 */ /* 0x000e6e0000000000 */
[----:B------:R2:W-:Y:S01]  /*5520*/  @P0 ATOMS.AND RZ, [UR6+0x14], R2 ;  /* 0x00001402ffff098c */ /* 0x0005e2000a800006 */
[----:B-1----:R-:W-:-:S05]  /*5530*/  IMAD.U32 R0, RZ, RZ, UR4 ;  /* 0x00000004ff007e24 */ /* 0x002fca000f8e00ff */
[----:B------:R2:W-:Y:S01]  /*5540*/  @P0 ATOMS.AND RZ, [UR6+0x18], R0 ;  /* 0x00001800ffff098c */ /* 0x0005e2000a800006 */
[----:B------:R-:W-:Y:S05]  /*5550*/  BRA `(.L_x_117) ;  /* 0x0000000000147947 */ /* 0x000fea0003800000 */
.L_x_116:
[----:B------:R-:W-:Y:S02]  /*5560*/  MOV R2, 0x5580 ;  /* 0x0000558000027802 */ /* 0x000fe40000000f00 */
[----:B---345:R-:W-:Y:S05]  /*5570*/  CALL.REL.NOINC `($__internal_0_$__cuda_sm10x_tcgen05_guardrail_trap_col_being_dealloced_not_returned_by_alloc) ;  /* 0x0000007000007944 */ /* 0x038fea0003c00000 */
[----:B------:R-:W-:Y:S05]  /*5580*/  BRA `(.L_x_117) ;  /* 0x0000000000087947 */ /* 0x000fea0003800000 */
.L_x_115:
[----:B------:R-:W-:Y:S02]  /*5590*/  MOV R2, 0x55b0 ;  /* 0x000055b000027802 */ /* 0x000fe40000000f00 */
[----:B---345:R-:W-:Y:S05]  /*55a0*/  CALL.REL.NOINC `($__internal_2_$__cuda_sm10x_tcgen05_guardrail_trap_unallocated_columns_being_dealloced) ;  /* 0x00000070000c7944 */ /* 0x038fea0003c00000 */
.L_x_117:
[----:B------:R-:W-:Y:S01]  /*55b0*/  NOP ;  /* 0x0000000000007918 */ /* 0x000fe20000000000 */
[----:B----4-:R-:W-:Y:S05]  /*55c0*/  EXIT ;  /* 0x000000000000794d */ /* 0x010fea0003800000 */
.L_x_88:
[----:B------:R-:W-:-:S09]  /*55d0*/  UISETP.NE.OR UP5, UPT, UR10, 0x3, UP5 ;  /* 0x000000030a00788c */ /* 0x000fd2000afa5670 */
[----:B------:R-:W-:Y:S05]  /*55e0*/  BRA.U UP5, `(.L_x_118) ;  /* 0x0000000905c87547 */ /* 0x000fea000b800000 */
[----:B------:R-:W1:Y:S01]  /*55f0*/  LDC R0, c[0x0][0xb30] ;  /* 0x0002cc00ff007b82 */ /* 0x000e620000000800 */
[----:B------:R-:W2:Y:S01]  /*5600*/  LDCU.64 UR8, c[0x0][0x888] ;  /* 0x00011100ff0877ac */ /* 0x000ea20008000a00 */
[----:B------:R-:W-:Y:S01]  /*5610*/  IMAD.MOV.U32 R28, RZ, RZ, 0x1 ;  /* 0x00000001ff1c7424 */ /* 0x000fe200078e00ff */
[----:B------:R-:W-:Y:S01]  /*5620*/  CS2R R26, SRZ ;  /* 0x00000000001a7805 */ /* 0x000fe2000001ff00 */
[----:B------:R-:W-:Y:S01]  /*5630*/  IMAD.MOV.U32 R23, RZ, RZ, 0x1000 ;  /* 0x00001000ff177424 */ /* 0x000fe200078e00ff */
[----:B------:R-:W3:Y:S03]  /*5640*/  LDCU.64 UR4, c[0x0][0x890] ;  /* 0x00011200ff0477ac */ /* 0x000ee60008000a00 */
[----:B------:R-:W4:Y:S01]  /*5650*/  LDC R22, c[0x0][0x370] ;  /* 0x0000dc00ff167b82 */ /* 0x000f220000000800 */
[----:B------:R-:W-:Y:S01]  /*5660*/  UMOV UR6, 0x400 ;  /* 0x0000040000067882 */ /* 0x000fe20000000000 */
[----:B------:R-:W-:-:S02]  /*5670*/  UPLOP3.LUT UP1, UPT, UPT, UPT, UPT, 0x40, 0x4 ;  /* 0x000000000004789c */ /* 0x000fc40003f2e870 */
[----:B------:R-:W-:-:S04]  /*5680*/  ULEA UR6, UR37, UR6, 0x18 ;  /* 0x0000000625067291 */ /* 0x000fc8000f8ec0ff */
[----:B------:R-:W4:Y:S01]  /*5690*/  LDC R3, c[0x0][0xb0c] ;  /* 0x0002c300ff037b82 */ /* 0x000f220000000800 */
[----:B--2---:R-:W-:Y:S02]  /*56a0*/  UISETP.NE.U32.AND UP2, UPT, UR8, URZ, UPT ;  /* 0x000000ff0800728c */ /* 0x004fe4000bf45070 */
[----:B------:R-:W-:Y:S02]  /*56b0*/  UIADD3 UR8, UPT, UPT, UR6, 0x240, URZ ;  /* 0x0000024006087890 */ /* 0x000fe4000fffe0ff */
[----:B---3--:R-:W-:-:S03]  /*56c0*/  UISETP.NE.U32.AND UP3, UPT, UR4, URZ, UPT ;  /* 0x000000ff0400728c */ /* 0x008fc6000bf65070 */
[----:B------:R-:W2:Y:S01]  /*56d0*/  LDC R20, c[0x0][0xb20] ;  /* 0x0002c800ff147b82 */ /* 0x000ea20000000800 */
[----:B-1----:R-:W-:Y:S01]  /*56e0*/  ISETP.NE.AND P1, PT, R0, 0x1, PT ;  /* 0x000000010000780c */ /* 0x002fe20003f25270 */
[----:B------:R-:W-:Y:S02]  /*56f0*/  UISETP.NE.AND.EX UP2, UPT, UR9, URZ, UPT, UP2 ;  /* 0x000000ff0900728c */ /* 0x000fe4000bf45320 */
[----:B------:R-:W-:Y:S02]  /*5700*/  UPRMT UR37, UR37, 0x654, UR8 ;  /* 0x0000065425257896 */ /* 0x000fe40008000008 */
[----:B------:R-:W-:Y:S02]  /*5710*/  UISETP.NE.AND.EX UP3, UPT, UR5, URZ, UPT, UP3 ;  /* 0x000000ff0500728c */ /* 0x000fe4000bf65330 */
[----:B------:R-:W1:Y:S08]  /*5720*/  LDC.64 R30, c[0x0][0x348] ;  /* 0x0000d200ff1e7b82 */ /* 0x000e700000000a00 */
[----:B------:R-:W3:Y:S08]  /*5730*/  LDC.64 R14, c[0x0][0xb10] ;  /* 0x0002c400ff0e7b82 */ /* 0x000ef00000000a00 */
[----:B------:R-:W1:Y:S08]  /*5740*/  LDC.64 R6, c[0x0][0xb18] ;  /* 0x0002c600ff067b82 */ /* 0x000e700000000a00 */
[----:B------:R-:W1:Y:S08]  /*5750*/  LDC.64 R4, c[0x0][0xb28] ;  /* 0x0002ca00ff047b82 */ /* 0x000e700000000a00 */
[----:B--2-4-:R-:W1:Y:S02]  /*5760*/  LDC R21, c[0x0][0x374] ;  /* 0x0000dd00ff157b82 */ /* 0x014e640000000800 */
.L_x_126:
[C---:B------:R-:W-:Y:S02]  /*5770*/  LEA R0, R27.reuse, UR6, 0x3 ;  /* 0x000000061b007c11 */ /* 0x040fe4000f8e18ff */
[----:B------:R-:W-:Y:S02]  /*5780*/  SHF.L.U32 R2, R26, 0x1f, RZ ;  /* 0x0000001f1a027819 */ /* 0x000fe400000006ff */
[----:B------:R-:W-:Y:S02]  /*5790*/  LEA R16, R27, UR6, 0x4 ;  /* 0x000000061b107c11 */ /* 0x000fe4000f8e20ff */
[----:B--2---:R-:W2:Y:S02]  /*57a0*/  SYNCS.PHASECHK.TRANS64.TRYWAIT P0, [R0+URZ+0x260], R2 ;  /* 0x00026002000075a7 */ /* 0x004ea400080011ff */
[----:B--2---:R-:W-:Y:S05]  /*57b0*/  @!P0 BRA `(.L_x_119) ;  /* 0x0000006800ec8947 */ /* 0x004fea0003800000 */
.L_x_337:
[----:B------:R-:W-:Y:S01]  /*57c0*/  ISETP.GE.AND P0, PT, R65, 0x1, PT ;  /* 0x000000014100780c */ /* 0x000fe20003f06270 */
[----:B------:R-:W4:Y:S01]  /*57d0*/  LDS.128 R16, [R16+0x2f0] ;  /* 0x0002f00010107984 */ /* 0x000f220000000c00 */
[----:B------:R-:W-:Y:S01]  /*57e0*/  ISETP.NE.U32.AND P4, PT, RZ, UR4, PT ;  /* 0x00000004ff007c0c */ /* 0x000fe2000bf85070 */
[----:B--2---:R-:W-:Y:S01]  /*57f0*/  VIADD R0, R0, 0x270 ;  /* 0x0000027000007836 */ /* 0x004fe20000000000 */
[----:B------:R-:W-:Y:S02]  /*5800*/  SHF.L.U32 R24, R28, 0x1f, RZ ;  /* 0x0000001f1c187819 */ /* 0x000fe400000006ff */
[----:B------:R-:W-:Y:S02]  /*5810*/  ISETP.NE.AND.EX P4, PT, RZ, UR5, PT, P4 ;  /* 0x00000005ff007c0c */ /* 0x000fe4000bf85340 */
[----:B------:R-:W-:Y:S01]  /*5820*/  PRMT R0, RZ, 0x654, R0 ;  /* 0x00000654ff007816 */ /* 0x000fe20000000000 */
[----:B------:R-:W-:Y:S01]  /*5830*/  @!PT LDS RZ, [RZ] ;  /* 0x00000000fffff984 */ /* 0x000fe20000000800 */
[----:B------:R-:W-:Y:S01]  /*5840*/  @!PT LDS RZ, [RZ] ;  /* 0x00000000fffff984 */ /* 0x000fe20000000800 */
[----:B------:R-:W-:Y:S01]  /*5850*/  @!PT LDS RZ, [RZ] ;  /* 0x00000000fffff984 */ /* 0x000fe20000000800 */
[----:B------:R-:W-:Y:S01]  /*5860*/  @!PT LDS RZ, [RZ] ;  /* 0x00000000fffff984 */ /* 0x000fe20000000800 */
[----:B------:R2:W-:Y:S06]  /*5870*/  MEMBAR.ALL.CTA ;  /* 0x0000000000007992 */ /* 0x0005ec0000008000 */
[----:B--2---:R-:W2:Y:S02]  /*5880*/  FENCE.VIEW.ASYNC.S ;  /* 0x00000000000073c6 */ /* 0x004ea40000000000 */
[----:B--2---:R2:W-:Y:S01]  /*5890*/  SYNCS.ARRIVE.TRANS64.RED.A1T0 RZ, [R0+URZ], RZ ;  /* 0x000000ff00ff79a7 */ /* 0x0045e200081004ff */
[----:B----4-:R-:W-:Y:S11]  /*58a0*/  LOP3.LUT P3, RZ, R18, 0x1, RZ, 0xc0, !PT ;  /* 0x0000000112ff7812 */ /* 0x010ff6000786c0ff */
[----:B------:R-:W-:Y:S02]  /*58b0*/  @!UPT UIADD3 URZ, UPT, UPT, URZ, URZ, URZ ;  /* 0x000000fffffff290 */ /* 0x000fe4000fffe0ff */
[----:B------:R-:W-:Y:S02]  /*58c0*/  @P3 MOV R11, R16 ;  /* 0x00000010000b3202 */ /* 0x000fe40000000f00 */
[----:B------:R-:W-:Y:S01]  /*58d0*/  @P3 LOP3.LUT R10, R17, 0xffff, RZ, 0xc0, !PT ;  /* 0x0000ffff110a3812 */ /* 0x000fe200078ec0ff */
[----:B--2---:R-:W-:Y:S06]  /*58e0*/  @!P0 BRA `(.L_x_120) ;  /* 0x0000000000a48947 */ /* 0x004fec0003800000 */
[-C--:B-1----:R-:W-:Y:S01]  /*58f0*/  IMAD.HI.U32 R0, R21, R7.reuse, RZ ;  /* 0x0000000715007227 */ /* 0x082fe200078e00ff */
[----:B------:R-:W-:Y:S02]  /*5900*/  ISETP.NE.AND P0, PT, R6, 0x1, PT ;  /* 0x000000010600780c */ /* 0x000fe40003f05270 */
[----:B------:R-:W-:Y:S01]  /*5910*/  ISETP.NE.AND P2, PT, R65, 0x1, PT ;  /* 0x000000014100780c */ /* 0x000fe20003f45270 */
[----:B---3--:R-:W-:Y:S01]  /*5920*/  IMAD.HI.U32 R9, R22, R14, RZ ;  /* 0x0000000e16097227 */ /* 0x008fe200078e00ff */
[----:B------:R-:W-:Y:S02]  /*5930*/  SHF.R.U32.HI R0, RZ, R20, R0 ;  /* 0x00000014ff007219 */ /* 0x000fe40000011600 */
[----:B------:R-:W-:Y:S01]  /*5940*/  ISETP.NE.AND P5, PT, R3, 0x1, PT ;  /* 0x000000010300780c */ /* 0x000fe20003fa5270 */
[----:B------:R-:W-:Y:S01]  /*5950*/  IMAD.HI.U32 R13, R10, R7, RZ ;  /* 0x000000070a0d7227 */ /* 0x000fe200078e00ff */
[----:B------:R-:W-:Y:S02]  /*5960*/  SHF.R.U32.HI R9, RZ, R15, R9 ;  /* 0x0000000fff097219 */ /* 0x000fe40000011609 */
[----:B------:R-:W-:Y:S01]  /*5970*/  SEL R0, R21, R0, !P0 ;  /* 0x0000000015007207 */ /* 0x000fe20004000000 */
[----:B------:R-:W-:Y:S01]  /*5980*/  IMAD.HI.U32 R12, R11, R14, RZ ;  /* 0x0000000e0b0c7227 */ /* 0x000fe200078e00ff */
[----:B------:R-:W-:Y:S03]  /*5990*/  SEL R9, R22, R9, !P5 ;  /* 0x0000000916097207 */ /* 0x000fe60006800000 */
[-C--:B------:R-:W-:Y:S01]  /*59a0*/  IMAD.HI.U32 R8, R0, R4.reuse, RZ ;  /* 0x0000000400087227 */ /* 0x080fe200078e00ff */
[----:B------:R-:W-:Y:S03]  /*59b0*/  SHF.R.U32.HI R12, RZ, R15, R12 ;  /* 0x0000000fff0c7219 */ /* 0x000fe6000001160c */
[----:B------:R-:W-:Y:S01]  /*59c0*/  IMAD.HI.U32 R2, R9, R4, RZ ;  /* 0x0000000409027227 */ /* 0x000fe200078e00ff */
[-C--:B------:R-:W-:Y:S02]  /*59d0*/  @P2 SHF.R.U32.HI R0, RZ, R5.reuse, R8 ;  /* 0x00000005ff002219 */ /* 0x080fe40000011608 */
[----:B------:R-:W-:Y:S02]  /*59e0*/  SHF.R.U32.HI R8, RZ, R20, R13 ;  /* 0x00000014ff087219 */ /* 0x000fe4000001160d */
[----:B------:R-:W-:Y:S01]  /*59f0*/  @P2 SHF.R.U32.HI R9, RZ, R5, R2 ;  /* 0x00000005ff092219 */ /* 0x000fe20000011602 */
[----:B------:R-:W-:Y:S01]  /*5a00*/  IMAD R0, R65, R0, RZ ;  /* 0x0000000041007224 */ /* 0x000fe200078e02ff */
[----:B------:R-:W-:Y:S02]  /*5a10*/  SEL R8, R10, R8, !P0 ;  /* 0x000000080a087207 */ /* 0x000fe40004000000 */
[----:B------:R-:W-:Y:S01]  /*5a20*/  SEL R2, R11, R12, !P5 ;  /* 0x0000000c0b027207 */ /* 0x000fe20006800000 */
[C---:B------:R-:W-:Y:S01]  /*5a30*/  IMAD R12, R65.reuse, R9, RZ ;  /* 0x00000009410c7224 */ /* 0x040fe200078e02ff */
[C---:B------:R-:W-:Y:S01]  /*5a40*/  ISETP.GE.AND P0, PT, R8.reuse, R0, PT ;  /* 0x000000000800720c */ /* 0x040fe20003f06270 */
[----:B------:R-:W-:Y:S03]  /*5a50*/  IMAD.HI.U32 R0, R8, R4, RZ ;  /* 0x0000000408007227 */ /* 0x000fe600078e00ff */
[----:B------:R-:W-:Y:S02]  /*5a60*/  ISETP.GE.OR P0, PT, R2, R12, P0 ;  /* 0x0000000c0200720c */ /* 0x000fe40000706670 */
[-C--:B------:R-:W-:Y:S04]  /*5a70*/  SHF.R.U32.HI R0, RZ, R5.reuse, R0 ;  /* 0x00000005ff007219 */ /* 0x080fe80000011600 */
[----:B------:R-:W-:Y:S05]  /*5a80*/  SEL R13, R8, R0, !P2 ;  /* 0x00000000080d7207 */ /* 0x000fea0005000000 */
[----:B------:R-:W-:Y:S02]  /*5a90*/  IMAD.MOV R12, RZ, RZ, -R13 ;  /* 0x000000ffff0c7224 */ /* 0x000fe400078e0a0d */
[C---:B------:R-:W-:Y:S04]  /*5aa0*/  @!P0 IMAD.HI.U32 R0, R2.reuse, R4, RZ ;  /* 0x0000000402008227 */ /* 0x040fe800078e00ff */
[----:B------:R-:W-:Y:S01]  /*5ab0*/  IMAD R12, R65, R12, R8 ;  /* 0x0000000c410c7224 */ /* 0x000fe200078e0208 */
[----:B------:R-:W-:Y:S04]  /*5ac0*/  @!P0 SHF.R.U32.HI R0, RZ, R5, R0 ;  /* 0x00000005ff008219 */ /* 0x000fe80000011600 */
[----:B------:R-:W-:Y:S04]  /*5ad0*/  @!P0 SEL R0, R2, R0, !P2 ;  /* 0x0000000002008207 */ /* 0x000fe80005000000 */
[----:B------:R-:W-:Y:S01]  /*5ae0*/  @!P0 IADD3 R13, PT, PT, R13, -R0, RZ ;  /* 0x800000000d0d8210 */ /* 0x000fe20007ffe0ff */
[----:B------:R-:W-:Y:S01]  /*5af0*/  @!P0 IMAD R0, R9, R12, R0 ;  /* 0x0000000c09008224 */ /* 0x000fe200078e0200 */
[----:B------:R-:W-:Y:S01]  /*5b00*/  IADD3 R9, PT, PT, -R8, RZ, RZ ;  /* 0x000000ff08097210 */ /* 0x000fe20007ffe1ff */
[--C-:B------:R-:W-:Y:S02]  /*5b10*/  IMAD.MOV R12, RZ, RZ, -R2.reuse ;  /* 0x000000ffff0c7224 */ /* 0x100fe400078e0a02 */
[----:B------:R-:W-:Y:S02]  /*5b20*/  @!P0 IMAD R8, R13, R65, R2 ;  /* 0x000000410d088224 */ /* 0x000fe400078e0202 */
[----:B------:R-:W-:Y:S02]  /*5b30*/  @!P0 IMAD.MOV.U32 R2, RZ, RZ, R0 ;  /* 0x000000ffff028224 */ /* 0x000fe400078e0000 */
[----:B------:R-:W-:Y:S02]  /*5b40*/  IMAD R11, R3, R12, R11 ;  /* 0x0000000c030b7224 */ /* 0x000fe400078e020b */
[----:B------:R-:W-:Y:S02]  /*5b50*/  IMAD R10, R6, R9, R10 ;  /* 0x00000009060a7224 */ /* 0x000fe400078e020a */
[----:B------:R-:W-:Y:S02]  /*5b60*/  IMAD R11, R2, R3, R11 ;  /* 0x00000003020b7224 */ /* 0x000fe400078e020b */
[----:B------:R-:W-:Y:S02]  /*5b70*/  IMAD R10, R8, R6, R10 ;  /* 0x00000006080a7224 */ /* 0x000fe400078e020a */
.L_x_120:
[----:B------:R-:W-:Y:S05]  /*5b80*/  BRA.U UP1, `(.L_x_121) ;  /* 0x0000000101107547 */ /* 0x000fea000b800000 */
[----:B------:R-:W-:Y:S04]  /*5b90*/  MOV R2, UR7 ;  /* 0x0000000700027c02 */ /* 0x000fe80008000f00 */
[----:B------:R-:W-:Y:S04]  /*5ba0*/  SHF.L.U32 R2, R2, 0x1f, RZ ;  /* 0x0000001f02027819 */ /* 0x000fe800000006ff */
[----:B------:R-:W2:Y:S02]  /*5bb0*/  SYNCS.PHASECHK.TRANS64.TRYWAIT P0, [UR6+0x258], R2 ;  /* 0x00025802ff0075a7 */ /* 0x000ea40008001106 */
[----:B--2---:R-:W-:Y:S05]  /*5bc0*/  @!P0 BRA `(.L_x_122) ;  /* 0x0000006400fc8947 */ /* 0x004fea0003800000 */
.L_x_121:
[----:B------:R-:W-:Y:S05]  /*5bd0*/  BRA.U !UP3, `(.L_x_123) ;  /* 0x000000010b347547 */ /* 0x000fea000b800000 */
[----:B------:R-:W-:Y:S01]  /*5be0*/  UPLOP3.LUT UP0, UPT, UPT, UPT, UP2, 0x80, 0x8 ;  /* 0x000000000008789c */ /* 0x000fe20003f0f020 */
[----:B--2---:R-:W-:Y:S02]  /*5bf0*/  HFMA2 R0, -RZ, RZ, 0, 5.9604644775390625e-08 ;  /* 0x00000001ff007431 */ /* 0x004fe400000001ff */
[----:B------:R-:W-:Y:S03]  /*5c00*/  IMAD.MOV.U32 R133, RZ, RZ, 0x1 ;  /* 0x00000001ff857424 */ /* 0x000fe600078e00ff */
[----:B------:R-:W-:Y:S05]  /*5c10*/  PLOP3.LUT P0, PT, PT, PT, UP0, 0x80, 0x8 ;  /* 0x000000000008781c */ /* 0x000fea0003f0f008 */
[----:B------:R-:W2:Y:S01]  /*5c20*/  @UP0 LDCU.64 UR10, c[0x0][0x888] ;  /* 0x00011100ff0a07ac */ /* 0x000ea20008000a00 */
[----:B------:R-:W-:Y:S07]  /*5c30*/  @UP0 UIMAD UR8, UR36, UR4, URZ ;  /* 0x00000004240802a4 */ /* 0x000fee000f8e02ff */
[----:B------:R-:W-:Y:S01]  /*5c40*/  @!P0 PRMT R133, R0, 0x7610, R133 ;  /* 0x0000761000858816 */ /* 0x000fe20000000085 */
[----:B--2---:R-:W-:Y:S03]  /*5c50*/  @UP0 UIMAD.WIDE UR10, UR8, 0x4, UR10 ;  /* 0x00000004080a08a5 */ /* 0x004fe6000f8e020a */
[----:B------:R-:W2:Y:S03]  /*5c60*/  @!UP0 LDCU UR8, c[0x0][0x880] ;  /* 0x00011000ff0887ac */ /* 0x000ea60008000800 */
[----:B------:R-:W-:Y:S01]  /*5c70*/  IMAD.U32 R8, RZ, RZ, UR10 ;  /* 0x0000000aff087e24 */ /* 0x000fe2000f8e00ff */
[----:B------:R-:W-:Y:S05]  /*5c80*/  MOV R9, UR11 ;  /* 0x0000000b00097c02 */ /* 0x000fea0008000f00 */
[----:B-----5:R4:W5:Y:S02]  /*5c90*/  @P0 LDG.E R95, desc[UR40][R8.64] ;  /* 0x00000028085f0981 */ /* 0x020964000c1e1900 */
[----:B--2-4-:R-:W-:Y:S07]  /*5ca0*/  @!P0 IMAD.U32 R95, RZ, RZ, UR8 ;  /* 0x00000008ff5f8e24 */ /* 0x014fee000f8e00ff */
.L_x_123:
[----:B-----5:R-:W-:Y:S01]  /*5cb0*/  @!P4 FSETP.EQ.AND P5, PT, R95, RZ, PT ;  /* 0x000000ff5f00c20b */ /* 0x020fe20003fa2000 */
[----:B------:R-:W-:Y:S01]  /*5cc0*/  @!UPT UIADD3 URZ, UPT, UPT, URZ, URZ, URZ ;  /* 0x000000fffffff290 */ /* 0x000fe2000fffe0ff */
[----:B------:R-:W-:Y:S11]  /*5cd0*/  @!P4 BRA `(.L_x_124) ;  /* 0x000000000014c947 */ /* 0x000ff60003800000 */
[----:B------:R-:W-:Y:S02]  /*5ce0*/  LOP3.LUT P0, RZ, R133, 0xff, RZ, 0xc0, !PT ;  /* 0x000000ff85ff7812 */ /* 0x000fe4000780c0ff */
[----:B------:R-:W-:Y:S04]  /*5cf0*/  PLOP3.LUT P5, PT, PT, PT, UP0, 0x80, 0x8 ;  /* 0x000000000008781c */ /* 0x000fe80003faf008 */
[----:B------:R-:W-:Y:S07]  /*5d00*/  PLOP3.LUT P5, PT, P5, PT, PT, 0x8, 0x80 ;  /* 0x000000000080781c */ /* 0x000fee0002fae170 */
[----:B------:R-:W-:Y:S11]  /*5d10*/  @P0 FSETP.EQ.AND P5, PT, R95, RZ, PT ;  /* 0x000000ff5f00020b */ /* 0x000ff60003fa2000 */
[----:B------:R-:W-:Y:S02]  /*5d20*/  @!UPT UIADD3 URZ, UPT, UPT, URZ, URZ, URZ ;  /* 0x000000fffffff290 */ /* 0x000fe4000fffe0ff */
.L_x_124:
[----:B------:R-:W4:Y:S01]  /*5d30*/  SYNCS.PHASECHK.TRANS64.TRYWAIT P4, [UR6+0x248], R24 ;  /* 0x00024818ff0075a7 */ /* 0x000f220008081106 */
[----:B------:R-:W-:Y:S01]  /*5d40*/  @P3 SHF.R.U32.HI R25, RZ, 0x10, R17 ;  /* 0x00000010ff193819 */ /* 0x000fe20000011611 */
[----:B------:R-:W-:Y:S01]  /*5d50*/  VIADD R27, R27, 0x1 ;  /* 0x000000011b1b7836 */ /* 0x000fe20000000000 */
[----:B------:R-:W5:Y:S08]  /*5d60*/  LDC.64 R8, c[0x0][0xb10] ;  /* 0x0002c400ff087b82 */ /* 0x000f700000000a00 */
[----:B------:R-:W1:Y:S08]  /*5d70*/  LDC.64 R12, c[0x0][0xb18] ;  /* 0x0002c600ff0c7b82 */ /* 0x000e700000000a00 */
[----:B--2---:R-:W2:Y:S08]  /*5d80*/  @!P1 LDC R0, c[0x0][0xb20] ;  /* 0x0002c800ff009b82 */ /* 0x004eb00000000800 */
[----:B------:R-:W3:Y:S01]  /*5d90*/  @!P1 LDC R2, c[0x0][0xb0c] ;  /* 0x0002c300ff029b82 */ /* 0x000ee20000000800 */
[C---:B-----5:R-:W-:Y:S05]  /*5da0*/  @!P1 IMAD.HI.U32 R8, R11.reuse, R8, RZ ;  /* 0x000000080b089227 */ /* 0x060fea00078e00ff */
[----:B------:R-:W-:Y:S01]  /*5db0*/  @!P1 SHF.R.U32.HI R8, RZ, R9, R8 ;  /* 0x00000009ff089219 */ /* 0x000fe20000011608 */
[----:B-1----:R-:W-:Y:S01]  /*5dc0*/  @!P1 IMAD.HI.U32 R13, R10, R13, RZ ;  /* 0x0000000d0a0d9227 */ /* 0x002fe200078e00ff */
[----:B------:R-:W-:Y:S04]  /*5dd0*/  @!P1 ISETP.NE.AND P0, PT, R12, 0x1, PT ;  /* 0x000000010c00980c */ /* 0x000fe80003f05270 */
[----:B--2---:R-:W-:Y:S02]  /*5de0*/  @!P1 SHF.R.U32.HI R0, RZ, R0, R13 ;  /* 0x00000000ff009219 */ /* 0x004fe4000001160d */
[----:B---3--:R-:W-:Y:S02]  /*5df0*/  @!P1 ISETP.NE.AND P2, PT, R2, 0x1, PT ;  /* 0x000000010200980c */ /* 0x008fe40003f45270 */
[----:B------:R-:W-:Y:S02]  /*5e00*/  @!P1 SEL R9, R10, R0, !P0 ;  /* 0x000000000a099207 */ /* 0x000fe40004000000 */
[----:B------:R-:W-:Y:S02]  /*5e10*/  ELECT P0, URZ, PT ;  /* 0x0000000000ff782f */ /* 0x000fe40003800000 */
[----:B------:R-:W-:Y:S05]  /*5e20*/  @!P1 SEL R8, R11, R8, !P2 ;  /* 0x000000080b089207 */ /* 0x000fea0005000000 */
[----:B------:R-:W-:Y:S02]  /*5e30*/  @!P1 IMAD.IADD R0, R9, 0x1, -R8 ;  /* 0x0000000109009824 */ /* 0x000fe400078e0a08 */
[----:B------:R-:W-:Y:S02]  /*5e40*/  @!P1 IMAD.IADD R8, R8, 0x1, -R9 ;  /* 0x0000000108089824 */ /* 0x000fe400078e0a09 */
[----:B------:R-:W-:Y:S02]  /*5e50*/  @!P1 IMAD R11, R0, R2, R11 ;  /* 0x00000002000b9224 */ /* 0x000fe400078e020b */
[----:B------:R-:W-:Y:S01]  /*5e60*/  @!P1 IMAD R10, R8, R12, R10 ;  /* 0x0000000c080a9224 */ /* 0x000fe200078e020a */
[----:B----4-:R-:W-:Y:S06]  /*5e70*/  @!P4 BRA `(.L_x_125) ;  /* 0x000000640068c947 */ /* 0x010fec0003800000 */
.L_x_340:
[----:B------:R-:W-:Y:S01]  /*5e80*/  PLOP3.LUT P5, PT, P5, P0, PT, 0xf2, 0x2f ;  /* 0x00000000002f781c */ /* 0x000fe20002fa1e72 */
[----:B------:R-:W-:Y:S01]  /*5e90*/  UMOV UR14, 0x0 ;  /* 0x00000000000e7882 */ /* 0x000fe20000000000 */
[----:B------:R-:W-:Y:S01]  /*5ea0*/  LOP3.LUT R28, R28, 0x1, RZ, 0x3c, !PT ;  /* 0x000000011c1c7812 */ /* 0x000fe200078e3cff */
[----:B------:R-:W-:Y:S01]  /*5eb0*/  UMOV UR15, 0x10000000 ;  /* 0x10000000000f7882 */ /* 0x000fe20000000000 */
[----:B------:R-:W-:Y:S01]  /*5ec0*/  UMOV UR12, UR36 ;  /* 0x00000024000c7c82 */ /* 0x000fe20008000000 */
[----:B------:R-:W-:Y:S08]  /*5ed0*/  @P3 R2UR UR36, R25 ;  /* 0x00000000192432ca */ /* 0x000ff000000e0000 */
[----:B------:R-:W-:Y:S01]  /*5ee0*/  @!P5 IADD3 R2, P0, PT, R30, 0x580, RZ ;  /* 0x000005801e02d810 */ /* 0x000fe20007f1e0ff */
[----:B------:R-:W-:Y:S01]  /*5ef0*/  @!P5 IMAD.SHL.U32 R132, R132, 0x40, RZ ;  /* 0x000000408484d824 */ /* 0x000fe200078e00ff */
[----:B------:R-:W-:Y:S01]  /*5f00*/  VOTEU.ALL UP1, P5 ;  /* 0x0000000000ff7886 */ /* 0x000fe20002820000 */
[----:B------:R-:W-:Y:S01]  /*5f10*/  @!P5 IMAD.SHL.U32 R131, R131, 0x40, RZ ;  /* 0x000000408383d824 */ /* 0x000fe200078e00ff */
[----:B------:R-:W-:Y:S01]  /*5f20*/  @!P5 R2UR UR9, R2 ;  /* 0x000000000209d2ca */ /* 0x000fe200000e0000 */
[----:B-1----:R-:W-:Y:S01]  /*5f30*/  @!P5 IMAD.X R0, RZ, RZ, R31, P0 ;  /* 0x000000ffff00d224 */ /* 0x002fe200000e061f */
[----:B------:R-:W-:Y:S01]  /*5f40*/  @!P5 R2UR UR10, R132 ;  /* 0x00000000840ad2ca */ /* 0x000fe200000e0000 */
[----:B------:R-:W-:Y:S01]  /*5f50*/  IMAD.IADD R132, R10, 0x1, R119 ;  /* 0x000000010a847824 */ /* 0x000fe200078e0277 */
[----:B------:R-:W-:Y:S01]  /*5f60*/  @!P5 R2UR UR11, R131 ;  /* 0x00000000830bd2ca */ /* 0x000fe200000e0000 */
[----:B------:R-:W-:Y:S01]  /*5f70*/  IMAD.IADD R131, R11, 0x1, R130 ;  /* 0x000000010b837824 */ /* 0x000fe200078e0282 */
[----:B------:R-:W-:Y:S02]  /*5f80*/  @!P5 R2UR UR8, R0 ;  /* 0x000000000008d2ca */ /* 0x000fe400000e0000 */
[C---:B------:R-:W-:Y:S04]  /*5f90*/  ISETP.NE.AND P0, PT, R27.reuse, 0x2, PT ;  /* 0x000000021b00780c */ /* 0x040fe80003f05270 */
[----:B------:R-:W-:Y:S01]  /*5fa0*/  SEL R0, RZ, 0x1, P0 ;  /* 0x00000001ff007807 */ /* 0x000fe20000000000 */
[----:B------:R-:W-:Y:S01]  /*5fb0*/  IMAD.U32 R8, RZ, RZ, UR9 ;  /* 0x00000009ff087e24 */ /* 0x000fe2000f8e00ff */
[----:B------:R-:W-:Y:S01]  /*5fc0*/  @!UP1 UIADD3 UR9, UPT, UPT, UR6, 0x240, URZ ;  /* 0x0000024006099890 */ /* 0x000fe2000fffe0ff */
[----:B------:R-:W-:Y:S02]  /*5fd0*/  SEL R27, R27, RZ, P0 ;  /* 0x000000ff1b1b7207 */ /* 0x000fe40000000000 */
[----:B------:R-:W-:Y:S02]  /*5fe0*/  LOP3.LUT R26, R26, R0, RZ, 0x3c, !PT ;  /* 0x000000001a1a7212 */ /* 0x000fe400078e3cff */
[----:B------:R-:W-:Y:S01]  /*5ff0*/  IMAD.U32 R9, RZ, RZ, UR8 ;  /* 0x00000008ff097e24 */ /* 0x000fe2000f8e00ff */
[----:B------:R-:W-:Y:S01]  /*6000*/  @!P5 R2UR UR16, R8 ;  /* 0x000000000810d2ca */ /* 0x000fe200000e0000 */
[----:B------:R-:W-:Y:S01]  /*6010*/  @!UP1 UIADD3 UR8, UPT, UPT, UR6, 0x400, URZ ;  /* 0x0000040006089890 */ /* 0x000fe2000fffe0ff */
[----:B------:R-:W-:Y:S02]  /*6020*/  VOTEU.ALL UP1, P5 ;  /* 0x0000000000ff7886 */ /* 0x000fe40002820000 */
[----:B------:R-:W-:Y:S11]  /*6030*/  @!P5 R2UR UR17, R9 ;  /* 0x000000000911d2ca */ /* 0x000ff600000e0000 */
[----:B------:R-:W-:Y:S02]  /*6040*/  @!UPT UIADD3 URZ, UPT, UPT, URZ, URZ, URZ ;  /* 0x000000fffffff290 */ /* 0x000fe4000fffe0ff */
[----:B------:R2:W-:Y:S01]  /*6050*/  @!UP1 UTMALDG.3D [UR8], [UR16], desc[UR14] ;  /* 0x00000e08100095b4 */ /* 0x0005e20008011000 */
[----:B------:R2:W-:Y:S01]  /*6060*/  @!P5 SYNCS.ARRIVE.TRANS64.RED.A0TR RZ, [UR6+0x240], R23 ;  /* 0x00024017ffffd9a7 */ /* 0x0005e20008300406 */
[----:B------:R-:W-:Y:S01]  /*6070*/  UPLOP3.LUT UP1, UPT, UPT, UPT, UPT, 0x80, 0x8 ;  /* 0x000000000008789c */ /* 0x000fe20003f2f070 */
[----:B------:R-:W-:Y:S01]  /*6080*/  SYNCS.ARRIVE.TRANS64.RED.A1T0 RZ, [UR37], RZ ;  /* 0x000000ffffff79a7 */ /* 0x000fe20008100425 */
[----:B------:R-:W-:Y:S09]  /*6090*/  @P3 BRA `(.L_x_126) ;  /* 0xfffffff400b43947 */ /* 0x000ff2000383ffff */
[----:B------:R-:W-:Y:S07]  /*60a0*/  MOV R0, UR6 ;  /* 0x0000000600007c02 */ /* 0x000fee0008000f00 */
.L_x_127:
[----:B-1----:R-:W-:-:S04]  /*60b0*/  SHF.L.U32 R2, R28, 0x1f, RZ ;  /* 0x0000001f1c027819 */ /* 0x002fc800000006ff */
[----:B------:R1:W3:Y:S03]  /*60c0*/  SYNCS.PHASECHK.TRANS64.TRYWAIT P0, [R0+URZ+0x248], R2 ;  /* 0x00024802000075a7 */ /* 0x0002e600080011ff */
[----:B---3--:R-:W-:Y:S05]  /*60d0*/  @!P0 NANOSLEEP.SYNCS 0x989680 ;  /* 0x009896800000895d */ /* 0x008fea0003900000 */
[----:B------:R-:W3:Y:S02]  /*60e0*/  @!P0 SYNCS.PHASECHK.TRANS64 P0, [R0+URZ+0x248], R2 ;  /* 0x00024802000085a7 */ /* 0x000ee400080010ff */
[----:B--23--:R-:W-:Y:S05]  /*60f0*/  @P0 EXIT ;  /* 0x000000000000094d */ /* 0x00cfea0003800000 */
[----:B------:R-:W-:Y:S05]  /*6100*/  BRA `(.L_x_127) ;  /* 0xfffffffc00e87947 */ /* 0x000fea000383ffff */
.L_x_118:
[----:B------:R-:W-:-:S06]  /*6110*/  UISETP.GE.AND UP1, UPT, UR10, 0x4, UPT ;  /* 0x000000040a00788c */ /* 0x000fcc000bf26270 */
[----:B------:R-:W-:-:S13]  /*6120*/  PLOP3.LUT P0, PT, PT, PT, UP1, 0x80, 0x8 ;  /* 0x000000000008781c */ /* 0x000fda0003f0f018 */
[----:B------:R-:W-:Y:S05]  /*6130*/  @!P0 EXIT ;  /* 0x000000000000894d */ /* 0x000fea0003800000 */
[----:B------:R-:W-:Y:S01]  /*6140*/  BAR.SYNC.DEFER_BLOCKING 0x6, 0xa0 ;  /* 0x0182800000007b1d */ /* 0x000fe20000010000 */
[C---:B------:R-:W-:Y:S01]  /*6150*/  IMAD.SHL.U32 R4, R137.reuse, 0x40, RZ ;  /* 0x0000004089047824 */ /* 0x040fe200078e00ff */
[----:B------:R-:W-:Y:S01]  /*6160*/  SHF.R.U32.HI R3, RZ, 0x1, R137 ;  /* 0x00000001ff037819 */ /* 0x000fe20000011689 */
[----:B------:R-:W-:Y:S01]  /*6170*/  IMAD.SHL.U32 R139, R140, 0x800, RZ ;  /* 0x000008008c8b7824 */ /* 0x000fe200078e00ff */
[----:B------:R-:W-:Y:S01]  /*6180*/  CS2R R142, SRZ ;  /* 0x00000000008e7805 */ /* 0x000fe2000001ff00 */
[C---:B------:R-:W-:Y:S01]  /*6190*/  IMAD.U32 R74, R137.reuse, 0x10000, RZ ;  /* 0x00010000894a7824 */ /* 0x040fe200078e00ff */
[----:B------:R-:W-:Y:S01]  /*61a0*/  UMOV UR43, 0x400 ;  /* 0x00000400002b7882 */ /* 0x000fe20000000000 */
[C---:B------:R-:W-:Y:S01]  /*61b0*/  LOP3.LUT R2, R4.reuse, 0x180, RZ, 0xc0, !PT ;  /* 0x0000018004027812 */ /* 0x040fe200078ec0ff */
[----:B------:R-:W-:Y:S01]  /*61c0*/  ULEA UR43, UR37, UR43, 0x18 ;  /* 0x0000002b252b7291 */ /* 0x000fe2000f8ec0ff */
[----:B------:R-:W1:Y:S01]  /*61d0*/  LDC R136, c[0x0][0x370] ;  /* 0x0000dc00ff887b82 */ /* 0x000e620000000800 */
[----:B------:R-:W-:Y:S01]  /*61e0*/  LOP3.LUT R4, R4, 0x640, RZ, 0xc0, !PT ;  /* 0x0000064004047812 */ /* 0x000fe200078ec0ff */
[----:B------:R-:W-:Y:S01]  /*61f0*/  IMAD.MOV.U32 R53, RZ, RZ, RZ ;  /* 0x000000ffff357224 */ /* 0x000fe200078e00ff */
[----:B------:R-:W-:Y:S01]  /*6200*/  LOP3.LUT R3, R2, 0x20, R3, 0xf8, !PT ;  /* 0x0000002002037812 */ /* 0x000fe200078ef803 */
[----:B------:R-:W-:Y:S01]  /*6210*/  IMAD.SHL.U32 R2, R137, 0x8, RZ ;  /* 0x0000000889027824 */ /* 0x000fe200078e00ff */
[----:B------:R-:W-:Y:S01]  /*6220*/  LOP3.LUT R139, R4, 0x800, R139, 0xf8, !PT ;  /* 0x00000800048b7812 */ /* 0x000fe200078ef88b */
[----:B------:R-:W-:Y:S01]  /*6230*/  UIADD3 UR4, UPT, UPT, UR43, 0x1400, URZ ;  /* 0x000014002b047890 */ /* 0x000fe2000fffe0ff */
[----:B------:R-:W-:Y:S01]  /*6240*/  IMAD.MOV.U32 R144, RZ, RZ, RZ ;  /* 0x000000ffff907224 */ /* 0x000fe200078e00ff */
[----:B------:R-:W2:Y:S01]  /*6250*/  LDC R71, c[0x0][0xb0c] ;  /* 0x0002c300ff477b82 */ /* 0x000ea20000000800 */
[----:B------:R-:W-:Y:S01]  /*6260*/  LOP3.LUT R2, R3, 0x30, R2, 0x78, !PT ;  /* 0x0000003003027812 */ /* 0x000fe200078e7802 */
[----:B------:R-:W-:Y:S01]  /*6270*/  IMAD.SHL.U32 R3, R140, 0x200000, RZ ;  /* 0x002000008c037824 */ /* 0x000fe200078e00ff */
[----:B------:R-:W3:Y:S01]  /*6280*/  LDCU.64 UR46, c[0x0][0x348] ;  /* 0x00006900ff2e77ac */ /* 0x000ee20008000a00 */
[----:B------:R-:W-:Y:S01]  /*6290*/  IMAD.MOV.U32 R147, RZ, RZ, RZ ;  /* 0x000000ffff937224 */ /* 0x000fe200078e00ff */
[----:B------:R-:W-:Y:S01]  /*62a0*/  LOP3.LUT R139, R139, R2, RZ, 0xfc, !PT ;  /* 0x000000028b8b7212 */ /* 0x000fe200078efcff */
[----:B------:R-:W-:Y:S01]  /*62b0*/  IMAD.SHL.U32 R2, R137, 0x10, RZ ;  /* 0x0000001089027824 */ /* 0x000fe200078e00ff */
[----:B------:R-:W4:Y:S01]  /*62c0*/  LDS R0, [UR43+0x310] ;  /* 0x0003102bff007984 */ /* 0x000f220008000800 */
[----:B------:R-:W1:Y:S01]  /*62d0*/  LDC R134, c[0x0][0xb20] ;  /* 0x0002c800ff867b82 */ /* 0x000e620000000800 */
[----:B------:R-:W-:Y:S01]  /*62e0*/  LOP3.LUT R3, R3, 0x200000, RZ, 0xc0, !PT ;  /* 0x0020000003037812 */ /* 0x000fe200078ec0ff */
[----:B------:R-:W-:Y:S01]  /*62f0*/  VIADD R138, R139, UR43 ;  /* 0x0000002b8b8a7c36 */ /* 0x000fe20008000000 */
[----:B------:R-:W-:Y:S01]  /*6300*/  LOP3.LUT R2, R2, 0x20, RZ, 0xc0, !PT ;  /* 0x0000002002027812 */ /* 0x000fe200078ec0ff */
[----:B------:R-:W-:Y:S01]  /*6310*/  IMAD.U32 R145, RZ, RZ, UR4 ;  /* 0x00000004ff917e24 */ /* 0x000fe2000f8e00ff */
[----:B------:R-:W-:Y:S01]  /*6320*/  LOP3.LUT R74, R3, 0x400000, R74, 0xf8, !PT ;  /* 0x00400000034a7812 */ /* 0x000fe200078ef84a */
[----:B------:R-:W1:Y:S01]  /*6330*/  LDCU.64 UR38, c[0x0][0x888] ;  /* 0x00011100ff2677ac */ /* 0x000e620008000a00 */
[----:B------:R-:W-:Y:S01]  /*6340*/  IADD3 R138, PT, PT, -R2, 0x400, R138 ;  /* 0x00000400028a7810 */ /* 0x000fe20007ffe18a */
[----:B------:R-:W1:Y:S01]  /*6350*/  LDC R70, c[0x0][0xb30] ;  /* 0x0002cc00ff467b82 */ /* 0x000e620000000800 */
[----:B------:R-:W-:-:S07]  /*6360*/  UIADD3 UR42, UPT, UPT, UR43, 0x400, URZ ;  /* 0x000004002b2a7890 */ /* 0x000fce000fffe0ff */
[----:B------:R-:W1:Y:S08]  /*6370*/  LDC.64 R128, c[0x0][0xb10] ;  /* 0x0002c400ff807b82 */ /* 0x000e700000000a00 */
[----:B------:R-:W1:Y:S08]  /*6380*/  LDC.64 R68, c[0x0][0xb18] ;  /* 0x0002c600ff447b82 */ /* 0x000e700000000a00 */
[----:B------:R-:W1:Y:S01]  /*6390*/  LDC.64 R124, c[0x0][0x888] ;  /* 0x00022200ff7c7b82 */ /* 0x000e620000000a00 */
[----:B----4-:R-:W-:-:S07]  /*63a0*/  IMAD.IADD R74, R0, 0x1, R74 ;  /* 0x00000001004a7824 */ /* 0x010fce00078e024a */
[----:B------:R-:W4:Y:S08]  /*63b0*/  LDC.64 R66, c[0x0][0xb28] ;  /* 0x0002ca00ff427b82 */ /* 0x000f300000000a00 */
[----:B------:R-:W1:Y:S08]  /*63c0*/  LDC.64 R126, c[0x0][0x890] ;  /* 0x00022400ff7e7b82 */ /* 0x000e700000000a00 */
[----:B------:R-:W1:Y:S08]  /*63d0*/  LDC.64 R122, c[0x0][0x8b0] ;  /* 0x00022c00ff7a7b82 */ /* 0x000e700000000a00 */
[----:B------:R-:W1:Y:S08]  /*63e0*/  LDC.64 R120, c[0x0][0x8a8] ;  /* 0x00022a00ff787b82 */ /* 0x000e700000000a00 */
[----:B--23--:R-:W1:Y:S02]  /*63f0*/  LDC R135, c[0x0][0x374] ;  /* 0x0000dd00ff877b82 */ /* 0x00ce640000000800 */
.L_x_242:
[----:B------:R-:W-:Y:S02]  /*6400*/  LEA R0, R147, UR43, 0x3 ;  /* 0x0000002b93007c11 */ /* 0x000fe4000f8e18ff */
[----:B------:R-:W-:Y:S02]  /*6410*/  SHF.L.U32 R2, R143, 0x1f, RZ ;  /* 0x0000001f8f027819 */ /* 0x000fe400000006ff */
[----:B------:R-:W-:Y:S02]  /*6420*/  LEA R16, R147, UR43, 0x4 ;  /* 0x0000002b93107c11 */ /* 0x000fe4000f8e20ff */
[----:B------:R-:W2:Y:S02]  /*6430*/  SYNCS.PHASECHK.TRANS64.TRYWAIT P0, [R0+URZ+0x260], R2 ;  /* 0x00026002000075a7 */ /* 0x000ea400080011ff */
[----:B-12---:R-:W-:Y:S05]  /*6440*/  @!P0 BRA `(.L_x_128) ;  /* 0x00000060000c8947 */ /* 0x006fea0003800000 */
.L_x_341:
[----:B------:R-:W3:Y:S01]  /*6450*/  LDC.64 R10, c[0x0][0xb10] ;  /* 0x0002c400ff0a7b82 */ /* 0x000ee20000000a00 */
[----:B------:R-:W4:Y:S01]  /*6460*/  LDS.128 R16, [R16+0x2f0] ;  /* 0x0002f00010107984 */ /* 0x000f220000000c00 */
[----:B-1----:R-:W-:Y:S01]  /*6470*/  ISETP.NE.AND P1, PT, R70, 0x1, PT ;  /* 0x000000014600780c */ /* 0x002fe20003f25270 */
[----:B--2---:R-:W-:Y:S01]  /*6480*/  VIADD R0, R0, 0x270 ;  /* 0x0000027000007836 */ /* 0x004fe20000000000 */
[----:B------:R-:W-:Y:S04]  /*6490*/  ISETP.GE.AND P0, PT, R65, 0x1, PT ;  /* 0x000000014100780c */ /* 0x000fe80003f06270 */
[----:B------:R-:W1:Y:S01]  /*64a0*/  LDC.64 R8, c[0x0][0xb18] ;  /* 0x0002c600ff087b82 */ /* 0x000e620000000a00 */
[----:B------:R-:W-:Y:S01]  /*64b0*/  PRMT R0, RZ, 0x654, R0 ;  /* 0x00000654ff007816 */ /* 0x000fe20000000000 */
[----:B------:R-:W-:Y:S01]  /*64c0*/  @!PT LDS RZ, [RZ] ;  /* 0x00000000fffff984 */ /* 0x000fe20000000800 */
[----:B------:R-:W-:Y:S01]  /*64d0*/  @!PT LDS RZ, [RZ] ;  /* 0x00000000fffff984 */ /* 0x000fe20000000800 */
[----:B------:R-:W-:Y:S01]  /*64e0*/  @!PT LDS RZ, [RZ] ;  /* 0x00000000fffff984 */ /* 0x000fe20000000800 */
[----:B------:R-:W-:Y:S01]  /*64f0*/  @!PT LDS RZ, [RZ] ;  /* 0x00000000fffff984 */ /* 0x000fe20000000800 */
[----:B------:R2:W-:Y:S06]  /*6500*/  MEMBAR.ALL.CTA ;  /* 0x0000000000007992 */ /* 0x0005ec0000008000 */
[----:B--2---:R-:W2:Y:S01]  /*6510*/  FENCE.VIEW.ASYNC.S ;  /* 0x00000000000073c6 */ /* 0x004ea20000000000 */
[----:B------:R-:W1:Y:S08]  /*6520*/  @!P1 LDC R12, c[0x0][0xb20] ;  /* 0x0002c800ff0c9b82 */ /* 0x000e700000000800 */
[----:B------:R-:W1:Y:S01]  /*6530*/  @!P1 LDC R7, c[0x0][0xb0c] ;  /* 0x0002c300ff079b82 */ /* 0x000e620000000800 */
[----:B--2---:R2:W-:Y:S01]  /*6540*/  SYNCS.ARRIVE.TRANS64.RED.A1T0 RZ, [R0+URZ], RZ ;  /* 0x000000ff00ff79a7 */ /* 0x0045e200081004ff */
[----:B----4-:R-:W-:Y:S04]  /*6550*/  LOP3.LUT P4, RZ, R18, 0x1, RZ, 0xc0, !PT ;  /* 0x0000000112ff7812 */ /* 0x010fe8000788c0ff */
[----:B------:R-:W-:Y:S09]  /*6560*/  P2R R146, PR, RZ, 0x10 ;  /* 0x00000010ff927803 */ /* 0x000ff20000000000 */
[----:B------:R-:W-:Y:S02]  /*6570*/  @P4 MOV R73, R16 ;  /* 0x0000001000494202 */ /* 0x000fe40000000f00 */
[----:B------:R-:W-:Y:S01]  /*6580*/  @P4 LOP3.LUT R72, R17, 0xffff, RZ, 0xc0, !PT ;  /* 0x0000ffff11484812 */ /* 0x000fe200078ec0ff */
[----:B--23--:R-:W-:Y:S06]  /*6590*/  @!P0 BRA `(.L_x_129) ;  /* 0x0000000000a48947 */ /* 0x00cfec0003800000 */
[-C--:B------:R-:W-:Y:S01]  /*65a0*/  IMAD.HI.U32 R0, R135, R69.reuse, RZ ;  /* 0x0000004587007227 */ /* 0x080fe200078e00ff */
[----:B------:R-:W-:Y:S02]  /*65b0*/  ISETP.NE.AND P0, PT, R68, 0x1, PT ;  /* 0x000000014400780c */ /* 0x000fe40003f05270 */
[----:B------:R-:W-:Y:S01]  /*65c0*/  ISETP.NE.AND P2, PT, R65, 0x1, PT ;  /* 0x000000014100780c */ /* 0x000fe20003f45270 */
[----:B------:R-:W-:Y:S01]  /*65d0*/  IMAD.HI.U32 R4, R136, R128, RZ ;  /* 0x0000008088047227 */ /* 0x000fe200078e00ff */
[----:B------:R-:W-:Y:S02]  /*65e0*/  SHF.R.U32.HI R0, RZ, R134, R0 ;  /* 0x00000086ff007219 */ /* 0x000fe40000011600 */
[----:B------:R-:W-:Y:S01]  /*65f0*/  ISETP.NE.AND P3, PT, R71, 0x1, PT ;  /* 0x000000014700780c */ /* 0x000fe20003f65270 */
[----:B------:R-:W-:Y:S01]  /*6600*/  IMAD.HI.U32 R6, R72, R69, RZ ;  /* 0x0000004548067227 */ /* 0x000fe200078e00ff */
[-C--:B------:R-:W-:Y:S02]  /*6610*/  SHF.R.U32.HI R4, RZ, R129.reuse, R4 ;  /* 0x00000081ff047219 */ /* 0x080fe40000011604 */
        /* <DEDUP_REMOVED lines=12> */
[----:B------:R-:W-:Y:S01]  /*66e0*/  IMAD R5, R65, R4, RZ ;  /* 0x0000000441057224 */ /* 0x000fe200078e02ff */
[C---:B------:R-:W-:Y:S01]  /*66f0*/  ISETP.GE.AND P0, PT, R3.reuse, R0, PT ;  /* 0x000000000300720c */ /* 0x040fe20003f06270 */
[C---:B------:R-:W-:Y:S03]  /*6700*/  IMAD.HI.U32 R0, R3.reuse, R66, RZ ;  /* 0x0000004203007227 */ /* 0x040fe600078e00ff */
[C---:B------:R-:W-:Y:S02]  /*6710*/  ISETP.GE.OR P0, PT, R2.reuse, R5, P0 ;  /* 0x000000050200720c */ /* 0x040fe40000706670 */
[----:B------:R-:W-:Y:S04]  /*6720*/  SHF.R.U32.HI R0, RZ, R67, R0 ;  /* 0x00000043ff007219 */ /* 0x000fe80000011600 */
        /* <DEDUP_REMOVED lines=15> */
[----:B------:R-:W-:Y:S07]  /*6820*/  IMAD R72, R3, R68, R72 ;  /* 0x0000004403487224 */ /* 0x000fee00078e0248 */
.L_x_129:
[----:B------:R-:W-:Y:S01]  /*6830*/  @!P1 IMAD.HI.U32 R0, R73, R10, RZ ;  /* 0x0000000a49009227 */ /* 0x000fe200078e00ff */
[----:B-1----:R-:W-:Y:S01]  /*6840*/  @!P1 ISETP.NE.AND P0, PT, R8, 0x1, PT ;  /* 0x000000010800980c */ /* 0x002fe20003f05270 */
[----:B------:R-:W-:Y:S01]  /*6850*/  ULOP3.LUT UP0, URZ, UR42, 0x1b0, URZ, 0xc0, !UPT ;  /* 0x000001b02aff7892 */ /* 0x000fe2000f80c0ff */
[----:B------:R-:W-:Y:S01]  /*6860*/  @!P1 ISETP.NE.AND P2, PT, R7, 0x1, PT ;  /* 0x000000010700980c */ /* 0x000fe20003f45270 */
[C---:B------:R-:W-:Y:S01]  /*6870*/  @!P1 IMAD.HI.U32 R2, R72.reuse, R9, RZ ;  /* 0x0000000948029227 */ /* 0x040fe200078e00ff */
[----:B------:R-:W-:Y:S02]  /*6880*/  @!P1 SHF.R.U32.HI R0, RZ, R11, R0 ;  /* 0x0000000bff009219 */ /* 0x000fe40000011600 */
[----:B------:R-:W-:Y:S01]  /*6890*/  @P4 SHF.R.U32.HI R141, RZ, 0x10, R17 ;  /* 0x00000010ff8d4819 */ /* 0x000fe20000011611 */
[----:B------:R-:W-:Y:S01]  /*68a0*/  VIADD R147, R147, 0x1 ;  /* 0x0000000193937836 */ /* 0x000fe20000000000 */
[----:B------:R-:W-:Y:S02]  /*68b0*/  @!P1 SHF.R.U32.HI R2, RZ, R12, R2 ;  /* 0x0000000cff029219 */ /* 0x000fe40000011602 */
[----:B------:R-:W-:Y:S02]  /*68c0*/  @!P1 SEL R3, R73, R0, !P2 ;  /* 0x0000000049039207 */ /* 0x000fe40005000000 */
[----:B------:R-:W-:Y:S05]  /*68d0*/  @!P1 SEL R2, R72, R2, !P0 ;  /* 0x0000000248029207 */ /* 0x000fea0004000000 */
[----:B------:R-:W-:Y:S02]  /*68e0*/  @!P1 IMAD.IADD R0, R2, 0x1, -R3 ;  /* 0x0000000102009824 */ /* 0x000fe400078e0a03 */
[----:B------:R-:W-:Y:S02]  /*68f0*/  @!P1 IMAD.IADD R2, R3, 0x1, -R2 ;  /* 0x0000000103029824 */ /* 0x000fe400078e0a02 */
[----:B------:R-:W-:Y:S02]  /*6900*/  @!P1 IMAD R73, R0, R7, R73 ;  /* 0x0000000700499224 */ /* 0x000fe400078e0249 */
[----:B------:R-:W-:Y:S01]  /*6910*/  @!P1 IMAD R72, R2, R8, R72 ;  /* 0x0000000802489224 */ /* 0x000fe200078e0248 */
[----:B------:R-:W-:Y:S06]  /*6920*/  BRA.U !UP0, `(.L_x_130) ;  /* 0x0000000108407547 */ /* 0x000fec000b800000 */
[----:B------:R-:W1:Y:S01]  /*6930*/  LDCU.64 UR8, c[0x4][0x80] ;  /* 0x01001000ff0877ac */ /* 0x000e620008000a00 */
[----:B------:R-:W-:Y:S01]  /*6940*/  MOV R3, 0x0 ;  /* 0x0000000000037802 */ /* 0x000fe20000000f00 */
[----:B------:R-:W-:Y:S02]  /*6950*/  HFMA2 R12, -RZ, RZ, 0, 5.9604644775390625e-08 ;  /* 0x00000001ff0c7431 */ /* 0x000fe400000001ff */
[----:B------:R-:W-:Y:S02]  /*6960*/  IMAD.MOV.U32 R8, RZ, RZ, 0x70 ;  /* 0x00000070ff087424 */ /* 0x000fe400078e00ff */
[----:B------:R-:W-:Y:S01]  /*6970*/  IMAD.MOV.U32 R13, RZ, RZ, RZ ;  /* 0x000000ffff0d7224 */ /* 0x000fe200078e00ff */
[----:B------:R-:W2:Y:S01]  /*6980*/  LDCU.64 UR6, c[0x4][0x88] ;  /* 0x01001100ff0677ac */ /* 0x000ea20008000a00 */
[----:B------:R-:W3:Y:S01]  /*6990*/  LDC.64 R2, c[0x4][R3] ;  /* 0x0100000003027b82 */ /* 0x000ee20000000a00 */
[----:B------:R-:W4:Y:S01]  /*69a0*/  LDCU.64 UR4, c[0x4][0x8] ;  /* 0x01000100ff0477ac */ /* 0x000f220008000a00 */
[----:B-1----:R-:W-:Y:S01]  /*69b0*/  MOV R5, UR9 ;  /* 0x0000000900057c02 */ /* 0x002fe20008000f00 */
[----:B------:R-:W-:Y:S01]  /*69c0*/  IMAD.U32 R4, RZ, RZ, UR8 ;  /* 0x00000008ff047e24 */ /* 0x000fe2000f8e00ff */
[----:B--2---:R-:W-:Y:S01]  /*69d0*/  MOV R7, UR7 ;  /* 0x0000000700077c02 */ /* 0x004fe20008000f00 */
[----:B------:R-:W-:Y:S01]  /*69e0*/  IMAD.U32 R6, RZ, RZ, UR6 ;  /* 0x00000006ff067e24 */ /* 0x000fe2000f8e00ff */
[----:B----4-:R-:W-:Y:S01]  /*69f0*/  MOV R11, UR5 ;  /* 0x00000005000b7c02 */ /* 0x010fe20008000f00 */
[----:B------:R-:W-:Y:S02]  /*6a00*/  IMAD.U32 R10, RZ, RZ, UR4 ;  /* 0x00000004ff0a7e24 */ /* 0x000fe4000f8e00ff */
[----:B------:R-:W-:Y:S07]  /*6a10*/  LEPC R20, `(.L_x_130) ;  /* 0x000000001014794e */ /* 0x000fee0000000000 */
[----:B---3-5:R-:W-:Y:S05]  /*6a20*/  CALL.ABS.NOINC R2 ;  /* 0x0000000002007343 */ /* 0x028fea0003c00000 */
.L_x_130:
[----:B------:R-:W-:Y:S01]  /*6a30*/  LOP3.LUT P0, RZ, R145, 0x1b0, RZ, 0xc0, !PT ;  /* 0x000001b091ff7812 */ /* 0x000fe2000780c0ff */
[----:B------:R-:W-:Y:S11]  /*6a40*/  BSSY.RECONVERGENT B6, `(.L_x_131) ;  /* 0x0000013000067945 */ /* 0x000ff60003800200 */
[----:B------:R-:W-:Y:S01]  /*6a50*/  @!UPT UIADD3 URZ, UPT, UPT, URZ, URZ, URZ ;  /* 0x000000fffffff290 */ /* 0x000fe2000fffe0ff */
[----:B------:R-:W-:Y:S05]  /*6a60*/  @!P0 BRA `(.L_x_132) ;  /* 0x0000000000408947 */ /* 0x000fea0003800000 */
        /* <DEDUP_REMOVED lines=16> */
.L_x_132:
[----:B------:R-:W-:Y:S05]  /*6b70*/  BSYNC.RECONVERGENT B6 ;  /* 0x0000000000067941 */ /* 0x000fea0003800200 */
.L_x_131:
[----:B------:R-:W-:Y:S02]  /*6b80*/  ISETP.NE.U32.AND P3, PT, R126, RZ, PT ;  /* 0x000000ff7e00720c */ /* 0x000fe40003f65070 */
[----:B------:R-:W-:Y:S02]  /*6b90*/  ISETP.NE.U32.AND P2, PT, R122, RZ, PT ;  /* 0x000000ff7a00720c */ /* 0x000fe40003f45070 */
[----:B------:R-:W-:Y:S02]  /*6ba0*/  ISETP.NE.AND.EX P3, PT, R127, RZ, PT, P3 ;  /* 0x000000ff7f00720c */ /* 0x000fe40003f65330 */
[----:B------:R-:W-:Y:S02]  /*6bb0*/  PLOP3.LUT P0, PT, PT, PT, PT, 0x8, 0x80 ;  /* 0x000000000080781c */ /* 0x000fe40003f0e170 */
[----:B------:R-:W-:Y:S09]  /*6bc0*/  ISETP.NE.AND.EX P2, PT, R123, RZ, PT, P2 ;  /* 0x000000ff7b00720c */ /* 0x000ff20003f45320 */
[----:B------:R-:W-:Y:S05]  /*6bd0*/  @!P3 BRA `(.L_x_133) ;  /* 0x00000000002cb947 */ /* 0x000fea0003800000 */
[----:B------:R-:W-:Y:S01]  /*6be0*/  ISETP.NE.U32.AND P1, PT, R124, RZ, PT ;  /* 0x000000ff7c00720c */ /* 0x000fe20003f25070 */
[----:B------:R-:W-:Y:S03]  /*6bf0*/  IMAD.MOV.U32 R133, RZ, RZ, 0x1 ;  /* 0x00000001ff857424 */ /* 0x000fe600078e00ff */
[----:B------:R-:W-:Y:S11]  /*6c00*/  ISETP.NE.AND.EX P1, PT, R125, RZ, PT, P1 ;  /* 0x000000ff7d00720c */ /* 0x000ff60003f25310 */
[----:B------:R-:W-:Y:S02]  /*6c10*/  @!UPT UIADD3 URZ, UPT, UPT, URZ, URZ, URZ ;  /* 0x000000fffffff290 */ /* 0x000fe4000fffe0ff */
[----:B------:R-:W1:Y:S01]  /*6c20*/  @P1 LDC.64 R2, c[0x0][0x888] ;  /* 0x00022200ff021b82 */ /* 0x000e620000000a00 */
[----:B------:R-:W-:Y:S04]  /*6c30*/  @P1 IMAD R0, R126, UR36, RZ ;  /* 0x000000247e001c24 */ /* 0x000fe8000f8e02ff */
[----:B-1----:R-:W-:Y:S04]  /*6c40*/  @P1 IMAD.WIDE R2, R0, 0x4, R2 ;  /* 0x0000000400021825 */ /* 0x002fe800078e0202 */
[----:B------:R-:W-:Y:S01]  /*6c50*/  HFMA2 R0, -RZ, RZ, 0, 5.9604644775390625e-08 ;  /* 0x00000001ff007431 */ /* 0x000fe200000001ff */
[----:B-----5:R1:W5:Y:S04]  /*6c60*/  @P1 LDG.E R95, desc[UR40][R2.64] ;  /* 0x00000028025f1981 */ /* 0x020368000c1e1900 */
[----:B------:R-:W-:Y:S01]  /*6c70*/  @!P1 PRMT R133, R0, 0x7610, R133 ;  /* 0x0000761000859816 */ /* 0x000fe20000000085 */
[----:B-1----:R-:W2:Y:S06]  /*6c80*/  @!P1 LDC R95, c[0x0][0x880] ;  /* 0x00022000ff5f9b82 */ /* 0x002eac0000000800 */
.L_x_133:
[----:B------:R-:W-:Y:S05]  /*6c90*/  @!P2 BRA `(.L_x_134) ;  /* 0x000000000020a947 */ /* 0x000fea0003800000 */
[----:B------:R-:W-:Y:S04]  /*6ca0*/  ISETP.NE.U32.AND P1, PT, R120, RZ, PT ;  /* 0x000000ff7800720c */ /* 0x000fe80003f25070 */
[----:B------:R-:W-:Y:S11]  /*6cb0*/  ISETP.NE.AND.EX P1, PT, R121, RZ, PT, P1 ;  /* 0x000000ff7900720c */ /* 0x000ff60003f25310 */
[----:B------:R-:W-:Y:S02]  /*6cc0*/  @!UPT UIADD3 URZ, UPT, UPT, URZ, URZ, URZ ;  /* 0x000000fffffff290 */ /* 0x000fe4000fffe0ff */
[----:B------:R-:W1:Y:S01]  /*6cd0*/  @P1 LDC.64 R2, c[0x0][0x8a8] ;  /* 0x00022a00ff021b82 */ /* 0x000e620000000a00 */
[----:B------:R-:W-:Y:S04]  /*6ce0*/  @P1 IMAD R0, R122, UR36, RZ ;  /* 0x000000247a001c24 */ /* 0x000fe8000f8e02ff */
[----:B-1----:R-:W-:Y:S05]  /*6cf0*/  @P1 IMAD.WIDE R2, R0, 0x4, R2 ;  /* 0x0000000400021825 */ /* 0x002fea00078e0202 */
[----:B-----5:R1:W5:Y:S02]  /*6d00*/  @P1 LDG.E R75, desc[UR40][R2.64] ;  /* 0x00000028024b1981 */ /* 0x020364000c1e1900 */
[----:B-1----:R-:W3:Y:S02]  /*6d10*/  @!P1 LDC R75, c[0x0][0x8a0] ;  /* 0x00022800ff4b9b82 */ /* 0x002ee40000000800 */
.L_x_134:
[----:B------:R-:W-:Y:S09]  /*6d20*/  UISETP.NE.AND UP0, UPT, UR44, URZ, UPT ;  /* 0x000000ff2c00728c */ /* 0x000ff2000bf05270 */
[----:B------:R-:W-:Y:S05]  /*6d30*/  BRA.U !UP0, `(.L_x_135) ;  /* 0x0000000108407547 */ /* 0x000fea000b800000 */
[----:B------:R-:W-:Y:S02]  /*6d40*/  ISETP.NE.U32.AND P4, PT, R126, RZ, PT ;  /* 0x000000ff7e00720c */ /* 0x000fe40003f85070 */
[----:B------:R-:W-:Y:S02]  /*6d50*/  PLOP3.LUT P0, PT, PT, PT, PT, 0x80, 0x8 ;  /* 0x000000000008781c */ /* 0x000fe40003f0f070 */
[----:B------:R-:W-:Y:S11]  /*6d60*/  ISETP.NE.AND.EX P4, PT, R127, RZ, PT, P4 ;  /* 0x000000ff7f00720c */ /* 0x000ff60003f85340 */
[----:B------:R-:W-:Y:S02]  /*6d70*/  @!UPT UIADD3 URZ, UPT, UPT, URZ, URZ, URZ ;  /* 0x000000fffffff290 */ /* 0x000fe4000fffe0ff */
[----:B------:R-:W-:Y:S01]  /*6d80*/  @P4 LOP3.LUT P1, RZ, R133, 0xff, RZ, 0xc0, !PT ;  /* 0x000000ff85ff4812 */ /* 0x000fe2000782c0ff */
[----:B------:R-:W1:Y:S03]  /*6d90*/  @P4 LDC.64 R2, c[0x0][0x888] ;  /* 0x00022200ff024b82 */ /* 0x000e660000000a00 */
[----:B------:R-:W-:Y:S02]  /*6da0*/  @P4 PLOP3.LUT P0, PT, P1, PT, PT, 0x80, 0x8 ;  /* 0x000000000008481c */ /* 0x000fe40000f0f070 */
[----:B--2--5:R-:W-:Y:S04]  /*6db0*/  @P4 FSETP.NEU.AND P1, PT, R95, RZ, PT ;  /* 0x000000ff5f00420b */ /* 0x024fe80003f2d000 */
[----:B------:R-:W-:Y:S02]  /*6dc0*/  @P4 SEL R0, RZ, 0xffffffff, P1 ;  /* 0xffffffffff004807 */ /* 0x000fe40000800000 */
[----:B-1----:R-:W-:Y:S04]  /*6dd0*/  @P4 ISETP.NE.U32.AND P2, PT, R2, RZ, PT ;  /* 0x000000ff0200420c */ /* 0x002fe80003f45070 */
[----:B------:R-:W-:Y:S04]  /*6de0*/  @P4 ISETP.NE.AND.EX P2, PT, R3, RZ, PT, P2 ;  /* 0x000000ff0300420c */ /* 0x000fe80003f45320 */
[----:B------:R-:W-:Y:S02]  /*6df0*/  @!P0 SEL R0, RZ, 0xffffffff, P2 ;  /* 0xffffffffff008807 */ /* 0x000fe40001000000 */
[----:B------:R-:W-:Y:S02]  /*6e00*/  @!P4 FSETP.EQ.AND P0, PT, R95, RZ, PT ;  /* 0x000000ff5f00c20b */ /* 0x000fe40003f02000 */
[----:B------:R-:W-:Y:S04]  /*6e10*/  @P4 LOP3.LUT R0, R0, 0x1, RZ, 0xc0, !PT ;  /* 0x0000000100004812 */ /* 0x000fe800078ec0ff */
[----:B------:R-:W-:Y:S11]  /*6e20*/  @P4 ISETP.EQ.U32.AND P0, PT, R0, 0x1, PT ;  /* 0x000000010000480c */ /* 0x000ff60003f02070 */
[----:B------:R-:W-:Y:S02]  /*6e30*/  @!UPT UIADD3 URZ, UPT, UPT, URZ, URZ, URZ ;  /* 0x000000fffffff290 */ /* 0x000fe4000fffe0ff */
.L_x_135:
[----:B------:R-:W-:Y:S01]  /*6e40*/  @!P0 SHF.L.U32 R0, R142, 0x1f, RZ ;  /* 0x0000001f8e008819 */ /* 0x000fe200000006ff */
[----:B------:R-:W-:Y:S01]  /*6e50*/  BSSY B1, `(.L_x_136) ;  /* 0x000002e000017945 */ /* 0x000fe20003800000 */
[C---:B------:R-:W-:Y:S01]  /*6e60*/  LEA R117, R53.reuse, UR43, 0x3 ;  /* 0x0000002b35757c11 */ /* 0x040fe2000f8e18ff */
[----:B------:R-:W-:Y:S01]  /*6e70*/  IMAD R2, R53, 0x20, R74 ;  /* 0x0000002035027824 */ /* 0x000fe200078e024a */
[----:B------:R-:W1:Y:S01]  /*6e80*/  @!P0 SYNCS.PHASECHK.TRANS64.TRYWAIT P1, [UR43+0x240], R0 ;  /* 0x00024000ff0085a7 */ /* 0x000e62000802112b */
[----:B------:R-:W-:Y:S02]  /*6e90*/  SHF.L.U32 R4, R144, 0x1f, RZ ;  /* 0x0000001f90047819 */ /* 0x000fe400000006ff */
[----:B------:R-:W-:Y:S02]  /*6ea0*/  CS2R R18, SRZ ;  /* 0x0000000000127805 */ /* 0x000fe4000001ff00 */
[----:B------:R-:W-:Y:S02]  /*6eb0*/  PLOP3.LUT P5, PT, PT, PT, PT, 0x8, 0x80 ;  /* 0x000000000080781c */ /* 0x000fe40003fae170 */
[----:B------:R-:W-:Y:S02]  /*6ec0*/  CS2R R16, SRZ ;  /* 0x0000000000107805 */ /* 0x000fe4000001ff00 */
[----:B------:R-:W-:Y:S02]  /*6ed0*/  CS2R R26, SRZ ;  /* 0x00000000001a7805 */ /* 0x000fe4000001ff00 */
[----:B------:R-:W-:Y:S01]  /*6ee0*/  CS2R R24, SRZ ;  /* 0x0000000000187805 */ /* 0x000fe2000001ff00 */
[----:B------:R4:W2:Y:S01]  /*6ef0*/  SYNCS.PHASECHK.TRANS64.TRYWAIT P4, [R117+URZ+0x280], R4 ;  /* 0x00028004750075a7 */ /* 0x0008a200080811ff */
[----:B-1----:R-:W-:Y:S01]  /*6f00*/  @!P0 PLOP3.LUT P5, PT, P1, PT, PT, 0x8, 0x80 ;  /* 0x000000000080881c */ /* 0x002fe20000fae170 */
[----:B------:R-:W-:Y:S01]  /*6f10*/  @!UPT UIADD3 URZ, UPT, UPT, URZ, URZ, URZ ;  /* 0x000000fffffff290 */ /* 0x000fe2000fffe0ff */
[----:B----4-:R-:W-:Y:S11]  /*6f20*/  @P0 BRA `(.L_x_137) ;  /* 0x0000000000800947 */ /* 0x010ff60003800000 */
[----:B------:R-:W-:Y:S01]  /*6f30*/  ISETP.NE.U32.AND P0, PT, RZ, UR38, PT ;  /* 0x00000026ff007c0c */ /* 0x000fe2000bf05070 */
[----:B------:R-:W-:Y:S01]  /*6f40*/  BSSY B0, `(.L_x_138) ;  /* 0x0000012000007945 */ /* 0x000fe20003800000 */
[----:B--2--5:R-:W-:Y:S02]  /*6f50*/  FSETP.NEU.AND P2, PT, R95, RZ, PT ;  /* 0x000000ff5f00720b */ /* 0x024fe40003f4d000 */
[----:B------:R-:W-:Y:S02]  /*6f60*/  CS2R R26, SRZ ;  /* 0x00000000001a7805 */ /* 0x000fe4000001ff00 */
[----:B------:R-:W-:Y:S02]  /*6f70*/  ISETP.NE.AND.EX P0, PT, RZ, UR39, PT, P0 ;  /* 0x00000027ff007c0c */ /* 0x000fe4000bf05300 */
[----:B------:R-:W-:Y:S02]  /*6f80*/  CS2R R24, SRZ ;  /* 0x0000000000187805 */ /* 0x000fe4000001ff00 */
[----:B------:R-:W-:Y:S02]  /*6f90*/  LOP3.LUT P1, RZ, R133, 0xff, RZ, 0xc0, !PT ;  /* 0x000000ff85ff7812 */ /* 0x000fe4000782c0ff */
[----:B------:R-:W-:Y:S02]  /*6fa0*/  CS2R R18, SRZ ;  /* 0x0000000000127805 */ /* 0x000fe4000001ff00 */
[----:B------:R-:W-:Y:S02]  /*6fb0*/  SEL R0, RZ, 0xffffffff, P2 ;  /* 0xffffffffff007807 */ /* 0x000fe40001000000 */
[----:B------:R-:W-:Y:S02]  /*6fc0*/  CS2R R16, SRZ ;  /* 0x0000000000107805 */ /* 0x000fe4000001ff00 */
[----:B------:R-:W-:Y:S04]  /*6fd0*/  SEL R3, RZ, 0xffffffff, P0 ;  /* 0xffffffffff037807 */ /* 0x000fe80000000000 */
[----:B------:R-:W-:Y:S04]  /*6fe0*/  @P3 SEL R0, R3, R0, !P1 ;  /* 0x0000000003003207 */ /* 0x000fe80004800000 */
[----:B------:R-:W-:Y:S04]  /*6ff0*/  LOP3.LUT R0, R0, 0x1, RZ, 0xc0, !PT ;  /* 0x0000000100007812 */ /* 0x000fe800078ec0ff */
[----:B------:R-:W-:Y:S01]  /*7000*/  ISETP.NE.U32.AND P0, PT, R0, 0x1, PT ;  /* 0x000000010000780c */ /* 0x000fe20003f05070 */
[----:B------:R-:W-:Y:S01]  /*7010*/  @!UPT UIADD3 URZ, UPT, UPT, URZ, URZ, URZ ;  /* 0x000000fffffff290 */ /* 0x000fe2000fffe0ff */
[----:B------:R-:W-:Y:S11]  /*7020*/  @!P5 BRA `(.L_x_139) ;  /* 0x00000000000cd947 */ /* 0x000ff60003800000 */
[----:B------:R-:W-:Y:S04]  /*7030*/  SHF.L.U32 R3, R142, 0x1f, RZ ;  /* 0x0000001f8e037819 */ /* 0x000fe800000006ff */
[----:B------:R-:W1:Y:S02]  /*7040*/  SYNCS.PHASECHK.TRANS64.TRYWAIT P1, [UR43+0x240], R3 ;  /* 0x00024003ff0075a7 */ /* 0x000e64000802112b */
[----:B-1----:R-:W-:Y:S05]  /*7050*/  @!P1 BRA `(.L_x_140) ;  /* 0x00000054001c9947 */ /* 0x002fea0003800000 */
.L_x_139:
[----:B------:R-:W-:Y:S05]  /*7060*/  BSYNC B0 ;  /* 0x0000000000007941 */ /* 0x000fea0003800000 */
.L_x_138:
[----:B------:R4:W2:Y:S01]  /*7070*/  @P0 LDS.128 R24, [R139+UR43+0x400] ;  /* 0x0004002b8b180984 */ /* 0x0008a20008000c00 */
[----:B------:R-:W-:Y:S01]  /*7080*/  UIADD3 UR4, UPT, UPT, UR43, 0x248, URZ ;  /* 0x000002482b047890 */ /* 0x000fe2000fffe0ff */
[----:B------:R-:W-:Y:S02]  /*7090*/  LOP3.LUT R142, R142, 0x1, RZ, 0x3c, !PT ;  /* 0x000000018e8e7812 */ /* 0x000fe400078e3cff */
[----:B------:R4:W1:Y:S01]  /*70a0*/  @P0 LDS.128 R16, [R138+0x10] ;  /* 0x000010008a100984 */ /* 0x0008620000000c00 */
[----:B------:R-:W-:Y:S01]  /*70b0*/  UPRMT UR4, UR37, 0x654, UR4 ;  /* 0x0000065425047896 */ /* 0x000fe20008000004 */
[----:B------:R-:W-:Y:S01]  /*70c0*/  @!PT LDS RZ, [RZ] ;  /* 0x00000000fffff984 */ /* 0x000fe20000000800 */
[----:B------:R-:W-:Y:S01]  /*70d0*/  @!PT LDS RZ, [RZ] ;  /* 0x00000000fffff984 */ /* 0x000fe20000000800 */
[----:B------:R-:W-:Y:S01]  /*70e0*/  @!PT LDS RZ, [RZ] ;  /* 0x00000000fffff984 */ /* 0x000fe20000000800 */
[----:B------:R-:W-:Y:S01]  /*70f0*/  @!PT LDS RZ, [RZ] ;  /* 0x00000000fffff984 */ /* 0x000fe20000000800 */
[----:B------:R5:W-:Y:S06]  /*7100*/  MEMBAR.ALL.CTA ;  /* 0x0000000000007992 */ /* 0x000bec0000008000 */
[----:B-----5:R-:W5:Y:S02]  /*7110*/  FENCE.VIEW.ASYNC.S ;  /* 0x00000000000073c6 */ /* 0x020f640000000000 */
[----:B-----5:R-:W-:Y:S03]  /*7120*/  SYNCS.ARRIVE.TRANS64.RED.A1T0 RZ, [UR4], RZ ;  /* 0x000000ffffff79a7 */ /* 0x020fe60008100404 */
.L_x_137:
[----:B------:R-:W-:Y:S05]  /*7130*/  BSYNC B1 ;  /* 0x0000000000017941 */ /* 0x000fea0003800000 */
.L_x_136:
[----:B-1----:R-:W-:Y:S04]  /*7140*/  SHF.R.U32.HI R0, RZ, 0x15, R2 ;  /* 0x00000015ff007819 */ /* 0x002fe80000011602 */
[----:B------:R-:W-:Y:S01]  /*7150*/  LOP3.LUT P0, RZ, R0, 0x3, R140, 0x48, !PT ;  /* 0x0000000300ff7812 */ /* 0x000fe2000780488c */
[----:B------:R-:W-:Y:S01]  /*7160*/  @!UPT UIADD3 URZ, UPT, UPT, URZ, URZ, URZ ;  /* 0x000000fffffff290 */ /* 0x000fe2000fffe0ff */
[----:B--2---:R-:W-:Y:S11]  /*7170*/  @P4 BRA `(.L_x_141) ;  /* 0x0000000000084947 */ /* 0x004ff60003800000 */
[----:B------:R-:W1:Y:S02]  /*7180*/  SYNCS.PHASECHK.TRANS64.TRYWAIT P1, [R117+URZ+0x280], R4 ;  /* 0x00028004750075a7 */ /* 0x000e6400080211ff */
[----:B-1----:R-:W-:Y:S05]  /*7190*/  @!P1 BRA `(.L_x_142) ;  /* 0x0000005000e49947 */ /* 0x002fea0003800000 */
.L_x_141:
[----:B------:R-:W-:Y:S05]  /*71a0*/  @!P0 BRA `(.L_x_143) ;  /* 0x0000000000408947 */ /* 0x000fea0003800000 */
[----:B------:R-:W2:Y:S01]  /*71b0*/  LDCU.64 UR8, c[0x4][0x70] ;  /* 0x01000e00ff0877ac */ /* 0x000ea20008000a00 */
[----:B------:R-:W-:Y:S01]  /*71c0*/  MOV R15, 0x0 ;  /* 0x00000000000f7802 */ /* 0x000fe20000000f00 */
[----:B------:R-:W-:Y:S02]  /*71d0*/  HFMA2 R12, -RZ, RZ, 0, 5.9604644775390625e-08 ;  /* 0x00000001ff0c7431 */ /* 0x000fe400000001ff */
[----:B------:R-:W-:Y:S02]  /*71e0*/  IMAD.MOV.U32 R8, RZ, RZ, 0x192 ;  /* 0x00000192ff087424 */ /* 0x000fe400078e00ff */
[----:B------:R-:W-:Y:S01]  /*71f0*/  IMAD.MOV.U32 R13, RZ, RZ, RZ ;  /* 0x000000ffff0d7224 */ /* 0x000fe200078e00ff */
[----:B------:R-:W3:Y:S01]  /*7200*/  LDCU.64 UR6, c[0x4][0x78] ;  /* 0x01000f00ff0677ac */ /* 0x000ee20008000a00 */
[----:B------:R-:W4:Y:S01]  /*7210*/  LDC.64 R14, c[0x4][R15] ;  /* 0x010000000f0e7b82 */ /* 0x000f220000000a00 */
[----:B------:R-:W3:Y:S01]  /*7220*/  LDCU.64 UR4, c[0x4][0x10] ;  /* 0x01000200ff0477ac */ /* 0x000ee20008000a00 */
[----:B--2---:R-:W-:Y:S01]  /*7230*/  MOV R5, UR9 ;  /* 0x0000000900057c02 */ /* 0x004fe20008000f00 */
[----:B-1----:R-:W-:Y:S01]  /*7240*/  IMAD.U32 R4, RZ, RZ, UR8 ;  /* 0x00000008ff047e24 */ /* 0x002fe2000f8e00ff */
[----:B---3--:R-:W-:Y:S01]  /*7250*/  MOV R7, UR7 ;  /* 0x0000000700077c02 */ /* 0x008fe20008000f00 */
[----:B------:R-:W-:Y:S01]  /*7260*/  IMAD.U32 R6, RZ, RZ, UR6 ;  /* 0x00000006ff067e24 */ /* 0x000fe2000f8e00ff */
[----:B------:R-:W-:Y:S01]  /*7270*/  MOV R11, UR5 ;  /* 0x00000005000b7c02 */ /* 0x000fe20008000f00 */
[----:B------:R-:W-:Y:S02]  /*7280*/  IMAD.U32 R10, RZ, RZ, UR4 ;  /* 0x00000004ff0a7e24 */ /* 0x000fe4000f8e00ff */
[----:B------:R-:W-:Y:S07]  /*7290*/  LEPC R20, `(.L_x_143) ;  /* 0x000000001014794e */ /* 0x000fee0000000000 */
[----:B----45:R-:W-:Y:S05]  /*72a0*/  CALL.ABS.NOINC R14 ;  /* 0x000000000e007343 */ /* 0x030fea0003c00000 */
.L_x_143:
[----:B------:R-:W-:Y:S05]  /*72b0*/  WARPSYNC.ALL ;  /* 0x0000000000007948 */ /* 0x000fea0003800000 */
[----:B------:R-:W-:Y:S01]  /*72c0*/  R2UR UR4, R2 ;  /* 0x00000000020472ca */ /* 0x000fe200000e0000 */
[----:B------:R-:W-:Y:S01]  /*72d0*/  BSSY.RECONVERGENT B1, `(.L_x_144) ;  /* 0x0000186000017945 */ /* 0x000fe20003800200 */
[-C--:B-1----:R-:W-:Y:S02]  /*72e0*/  F2FP.F16.E4M3.UNPACK_B R4, R25.reuse ;  /* 0x00000019ff04723e */ /* 0x082fe400020006ff */
[-C--:B------:R-:W-:Y:S02]  /*72f0*/  F2FP.F16.E4M3.UNPACK_B R2, R24.reuse ;  /* 0x00000018ff02723e */ /* 0x080fe400020006ff */
[----:B------:R-:W-:Y:S01]  /*7300*/  F2FP.F16.E4M3.UNPACK_B R24, R24.H1 ;  /* 0x00000018ff18723e */ /* 0x000fe200030006ff */
[--C-:B------:R-:W-:Y:S01]  /*7310*/  HADD2.F32 R37, -RZ, R4.reuse.H0_H0 ;  /* 0x20000004ff257230 */ /* 0x100fe20000004100 */
[----:B------:R-:W-:Y:S01]  /*7320*/  F2FP.F16.E4M3.UNPACK_B R25, R25.H1 ;  /* 0x00000019ff19723e */ /* 0x000fe200030006ff */
[----:B------:R-:W-:Y:S01]  /*7330*/  HADD2.F32 R38, -RZ, R4.H1_H1 ;  /* 0x30000004ff267230 */ /* 0x000fe20000004100 */
[-C--:B------:R-:W-:Y:S01]  /*7340*/  F2FP.F16.E4M3.UNPACK_B R42, R26.reuse ;  /* 0x0000001aff2a723e */ /* 0x080fe200020006ff */
        /* <DEDUP_REMOVED lines=23> */
[----:B------:R-:W3:Y:S01]  /*74c0*/  LDTM.x32 R4, tmem[UR4] ;  /* 0x00000004000479ee */ /* 0x000ee200082c0000 */
[--C-:B------:R-:W-:Y:S01]  /*74d0*/  HADD2.F32 R47, -RZ, R48.reuse.H0_H0 ;  /* 0x20000030ff2f7230 */ /* 0x100fe20000004100 */
[----:B------:R-:W-:Y:S01]  /*74e0*/  MOV R91, 0x3bbb989d ;  /* 0x3bbb989d005b7802 */ /* 0x000fe20000000f00 */
[----:B------:R-:W-:Y:S01]  /*74f0*/  HADD2.F32 R48, -RZ, R48.H1_H1 ;  /* 0x30000030ff307230 */ /* 0x000fe20000004100 */
[----:B------:R-:W-:Y:S01]  /*7500*/  NOP ;  /* 0x0000000000007918 */ /* 0x000fe20000000000 */
[--C-:B------:R-:W-:Y:S02]  /*7510*/  HADD2.F32 R49, -RZ, R50.reuse.H0_H0 ;  /* 0x20000032ff317230 */ /* 0x100fe40000004100 */
[----:B------:R-:W-:Y:S02]  /*7520*/  HADD2.F32 R50, -RZ, R50.H1_H1 ;  /* 0x30000032ff327230 */ /* 0x000fe40000004100 */
        /* <DEDUP_REMOVED lines=8> */
[C---:B---3-5:R-:W-:Y:S01]  /*75b0*/  FMUL R4, R75.reuse, R4 ;  /* 0x000000044b047220 */ /* 0x068fe20000400000 */
[C---:B------:R-:W-:Y:S01]  /*75c0*/  FMUL R5, R75.reuse, R5 ;  /* 0x000000054b057220 */ /* 0x040fe20000400000 */
[C---:B------:R-:W-:Y:S01]  /*75d0*/  FMUL R6, R75.reuse, R6 ;  /* 0x000000064b067220 */ /* 0x040fe20000400000 */
[----:B------:R-:W-:Y:S01]  /*75e0*/  FMUL R7, R75, R7 ;  /* 0x000000074b077220 */ /* 0x000fe20000400000 */
[----:B------:R-:W-:Y:S01]  /*75f0*/  FFMA R4, R95, R0, R4 ;  /* 0x000000005f047223 */ /* 0x000fe20000000004 */
[----:B------:R-:W-:Y:S01]  /*7600*/  FMUL R8, R75, R8 ;  /* 0x000000084b087220 */ /* 0x000fe20000400000 */
[----:B------:R-:W-:Y:S01]  /*7610*/  FFMA R5, R95, R2, R5 ;  /* 0x000000025f057223 */ /* 0x000fe20000000005 */
[----:B------:R-:W-:Y:S01]  /*7620*/  FMUL R9, R75, R9 ;  /* 0x000000094b097220 */ /* 0x000fe20000400000 */
[----:B------:R-:W-:Y:S01]  /*7630*/  FFMA R6, R95, R3, R6 ;  /* 0x000000035f067223 */ /* 0x000fe20000000006 */
[----:B------:R-:W-:Y:S01]  /*7640*/  FMUL R10, R75, R10 ;  /* 0x0000000a4b0a7220 */ /* 0x000fe20000400000 */
[----:B------:R-:W-:Y:S01]  /*7650*/  FFMA R7, R95, R36, R7 ;  /* 0x000000245f077223 */ /* 0x000fe20000000007 */
        /* <DEDUP_REMOVED lines=32> */
[C---:B------:R-:W-:Y:S01]  /*7860*/  FFMA R23, R95.reuse, R52, R23 ;  /* 0x000000345f177223 */ /* 0x040fe20000000017 */
[----:B------:R-:W-:Y:S01]  /*7870*/  FFMA R24, R95, R54, R24 ;  /* 0x000000365f187223 */ /* 0x000fe20000000018 */
[----:B------:R-:W-:Y:S01]  /*7880*/  FMUL R28, R75, R28 ;  /* 0x0000001c4b1c7220 */ /* 0x000fe20000400000 */
[----:B------:R-:W-:Y:S01]  /*7890*/  FFMA R25, R95, R55, R25 ;  /* 0x000000375f197223 */ /* 0x000fe20000000019 */
[--C-:B------:R-:W-:Y:S02]  /*78a0*/  HADD2.F32 R60, -RZ, R61.reuse.H0_H0 ;  /* 0x2000003dff3c7230 */ /* 0x100fe40000004100 */
[----:B------:R-:W-:Y:S01]  /*78b0*/  FMUL R29, R75, R29 ;  /* 0x0000001d4b1d7220 */ /* 0x000fe20000400000 */
[----:B------:R-:W-:Y:S01]  /*78c0*/  FFMA R26, R95, R56, R26 ;  /* 0x000000385f1a7223 */ /* 0x000fe2000000001a */
[----:B------:R-:W-:Y:S02]  /*78d0*/  HADD2.F32 R61, -RZ, R61.H1_H1 ;  /* 0x3000003dff3d7230 */ /* 0x000fe40000004100 */
[----:B------:R-:W-:Y:S01]  /*78e0*/  FMUL R30, R75, R30 ;  /* 0x0000001e4b1e7220 */ /* 0x000fe20000400000 */
[----:B------:R-:W-:Y:S01]  /*78f0*/  FFMA R27, R95, R57, R27 ;  /* 0x000000395f1b7223 */ /* 0x000fe2000000001b */
[--C-:B------:R-:W-:Y:S02]  /*7900*/  HADD2.F32 R62, -RZ, R63.reuse.H0_H0 ;  /* 0x2000003fff3e7230 */ /* 0x100fe40000004100 */
[----:B------:R-:W-:Y:S01]  /*7910*/  FMUL R31, R75, R31 ;  /* 0x0000001f4b1f7220 */ /* 0x000fe20000400000 */
[----:B------:R-:W-:Y:S01]  /*7920*/  FFMA R28, R95, R58, R28 ;  /* 0x0000003a5f1c7223 */ /* 0x000fe2000000001c */
[----:B------:R-:W-:Y:S02]  /*7930*/  HADD2.F32 R63, -RZ, R63.H1_H1 ;  /* 0x3000003fff3f7230 */ /* 0x000fe40000004100 */
[C---:B------:R-:W-:Y:S01]  /*7940*/  FMUL R32, R75.reuse, R32 ;  /* 0x000000204b207220 */ /* 0x040fe20000400000 */
[--C-:B------:R-:W-:Y:S02]  /*7950*/  HADD2.F32 R64, -RZ, R76.reuse.H0_H0 ;  /* 0x2000004cff407230 */ /* 0x100fe40000004100 */
[----:B------:R-:W-:Y:S01]  /*7960*/  FMUL R33, R75, R33 ;  /* 0x000000214b217220 */ /* 0x000fe20000400000 */
[----:B------:R-:W-:Y:S01]  /*7970*/  FFMA R29, R95, R59, R29 ;  /* 0x0000003b5f1d7223 */ /* 0x000fe2000000001d */
[----:B------:R-:W-:Y:S02]  /*7980*/  HFMA2 R54, -RZ, RZ, 3.7421875, 0 ;  /* 0x437c0000ff367431 */ /* 0x000fe400000001ff */
[----:B------:R-:W-:Y:S02]  /*7990*/  HADD2.F32 R76, -RZ, R76.H1_H1 ;  /* 0x3000004cff4c7230 */ /* 0x000fe40000004100 */
[----:B------:R-:W-:Y:S01]  /*79a0*/  FMUL R34, R75, R34 ;  /* 0x000000224b227220 */ /* 0x000fe20000400000 */
[----:B------:R-:W-:Y:S01]  /*79b0*/  FFMA R30, R95, R60, R30 ;  /* 0x0000003c5f1e7223 */ /* 0x000fe2000000001e */
[----:B------:R-:W-:Y:S01]  /*79c0*/  FMUL R35, R75, R35 ;  /* 0x000000234b237220 */ /* 0x000fe20000400000 */
[C---:B------:R-:W-:Y:S01]  /*79d0*/  FFMA R31, R95.reuse, R61, R31 ;  /* 0x0000003d5f1f7223 */ /* 0x040fe2000000001f */
[C---:B------:R-:W-:Y:S01]  /*79e0*/  FFMA R32, R95.reuse, R62, R32 ;  /* 0x0000003e5f207223 */ /* 0x040fe20000000020 */
[C---:B------:R-:W-:Y:S01]  /*79f0*/  FFMA R33, R95.reuse, R63, R33 ;  /* 0x0000003f5f217223 */ /* 0x040fe20000000021 */
[C---:B------:R-:W-:Y:S01]  /*7a00*/  FFMA R34, R95.reuse, R64, R34 ;  /* 0x000000405f227223 */ /* 0x040fe20000000022 */
[----:B------:R-:W-:Y:S01]  /*7a10*/  FFMA R35, R95, R76, R35 ;  /* 0x0000004c5f237223 */ /* 0x000fe20000000023 */
[CC--:B------:R-:W-:Y:S04]  /*7a20*/  FFMA.SAT R55, R4.reuse, -R91.reuse, 0.5 ;  /* 0x3f00000004377423 */ /* 0x0c0fe8000000285b */
[-C--:B------:R-:W-:Y:S04]  /*7a30*/  FFMA.RM R55, R55, R54.reuse, 12582913 ;  /* 0x4b40000137377423 */ /* 0x080fe80000004036 */
[----:B------:R-:W-:Y:S04]  /*7a40*/  FADD R0, R55, -12583039 ;  /* 0xcb40007f37007421 */ /* 0x000fe80000000000 */
[C---:B------:R-:W-:Y:S04]  /*7a50*/  FFMA R0, R4.reuse, -1.4426950216293334961, -R0 ;  /* 0xbfb8aa3b04007823 */ /* 0x040fe80000000800 */
[----:B------:R-:W-:Y:S01]  /*7a60*/  FFMA R0, R4, -1.925963033500011079e-08, R0 ;  /* 0xb2a5706004007823 */ /* 0x000fe20000000000 */
[CC--:B------:R-:W-:Y:S03]  /*7a70*/  FFMA.SAT R56, R5.reuse, -R91.reuse, 0.5 ;  /* 0x3f00000005387423 */ /* 0x0c0fe6000000285b */
[----:B------:R-:W1:Y:S01]  /*7a80*/  MUFU.EX2 R92, R0 ;  /* 0x00000000005c7308 */ /* 0x000e620000000800 */
[-C--:B------:R-:W-:Y:S04]  /*7a90*/  FFMA.RM R56, R56, R54.reuse, 12582913 ;  /* 0x4b40000138387423 */ /* 0x080fe80000004036 */
[C---:B------:R-:W-:Y:S01]  /*7aa0*/  FADD R2, R56.reuse, -12583039 ;  /* 0xcb40007f38027421 */ /* 0x040fe20000000000 */
[----:B------:R-:W-:Y:S03]  /*7ab0*/  SHF.L.U32 R56, R56, 0x17, RZ ;  /* 0x0000001738387819 */ /* 0x000fe600000006ff */
[C---:B------:R-:W-:Y:S04]  /*7ac0*/  FFMA R2, R5.reuse, -1.4426950216293334961, -R2 ;  /* 0xbfb8aa3b05027823 */ /* 0x040fe80000000802 */
[----:B------:R-:W-:Y:S01]  /*7ad0*/  FFMA R2, R5, -1.925963033500011079e-08, R2 ;  /* 0xb2a5706005027823 */ /* 0x000fe20000000002 */
[CC--:B------:R-:W-:Y:S03]  /*7ae0*/  FFMA.SAT R57, R6.reuse, -R91.reuse, 0.5 ;  /* 0x3f00000006397423 */ /* 0x0c0fe6000000285b */
[----:B------:R-:W2:Y:S01]  /*7af0*/  MUFU.EX2 R94, R2 ;  /* 0x00000002005e7308 */ /* 0x000ea20000000800 */
[-C--:B------:R-:W-:Y:S04]  /*7b00*/  FFMA.RM R57, R57, R54.reuse, 12582913 ;  /* 0x4b40000139397423 */ /* 0x080fe80000004036 */
[----:B------:R-:W-:Y:S04]  /*7b10*/  FADD R3, R57, -12583039 ;  /* 0xcb40007f39037421 */ /* 0x000fe80000000000 */
[C---:B------:R-:W-:Y:S04]  /*7b20*/  FFMA R3, R6.reuse, -1.4426950216293334961, -R3 ;  /* 0xbfb8aa3b06037823 */ /* 0x040fe80000000803 */
[----:B------:R-:W-:Y:S01]  /*7b30*/  FFMA R3, R6, -1.925963033500011079e-08, R3 ;  /* 0xb2a5706006037823 */ /* 0x000fe20000000003 */
[CC--:B------:R-:W-:Y:S03]  /*7b40*/  FFMA.SAT R58, R7.reuse, -R91.reuse, 0.5 ;  /* 0x3f000000073a7423 */ /* 0x0c0fe6000000285b */
[----:B------:R-:W3:Y:S01]  /*7b50*/  MUFU.EX2 R93, R3 ;  /* 0x00000003005d7308 */ /* 0x000ee20000000800 */
[-C--:B------:R-:W-:Y:S04]  /*7b60*/  FFMA.RM R58, R58, R54.reuse, 12582913 ;  /* 0x4b4000013a3a7423 */ /* 0x080fe80000004036 */
[----:B------:R-:W-:Y:S04]  /*7b70*/  FADD R36, R58, -12583039 ;  /* 0xcb40007f3a247421 */ /* 0x000fe80000000000 */
[C---:B------:R-:W-:Y:S04]  /*7b80*/  FFMA R36, R7.reuse, -1.4426950216293334961, -R36 ;  /* 0xbfb8aa3b07247823 */ /* 0x040fe80000000824 */
[----:B------:R-:W-:Y:S01]  /*7b90*/  FFMA R36, R7, -1.925963033500011079e-08, R36 ;  /* 0xb2a5706007247823 */ /* 0x000fe20000000024 */
[CC--:B------:R-:W-:Y:S03]  /*7ba0*/  FFMA.SAT R59, R8.reuse, -R91.reuse, 0.5 ;  /* 0x3f000000083b7423 */ /* 0x0c0fe6000000285b */
[----:B------:R-:W4:Y:S01]  /*7bb0*/  MUFU.EX2 R96, R36 ;  /* 0x0000002400607308 */ /* 0x000f220000000800 */
[-C--:B------:R-:W-:Y:S04]  /*7bc0*/  FFMA.RM R59, R59, R54.reuse, 12582913 ;  /* 0x4b4000013b3b7423 */ /* 0x080fe80000004036 */
[----:B------:R-:W-:Y:S04]  /*7bd0*/  FADD R37, R59, -12583039 ;  /* 0xcb40007f3b257421 */ /* 0x000fe80000000000 */
[C---:B------:R-:W-:Y:S04]  /*7be0*/  FFMA R37, R8.reuse, -1.4426950216293334961, -R37 ;  /* 0xbfb8aa3b08257823 */ /* 0x040fe80000000825 */
[----:B------:R-:W-:Y:S01]  /*7bf0*/  FFMA R37, R8, -1.925963033500011079e-08, R37 ;  /* 0xb2a5706008257823 */ /* 0x000fe20000000025 */
[CC--:B------:R-:W-:Y:S03]  /*7c00*/  FFMA.SAT R60, R9.reuse, -R91.reuse, 0.5 ;  /* 0x3f000000093c7423 */ /* 0x0c0fe6000000285b */
[----:B------:R-:W4:Y:S01]  /*7c10*/  MUFU.EX2 R97, R37 ;  /* 0x0000002500617308 */ /* 0x000f220000000800 */
[-C--:B------:R-:W-:Y:S04]  /*7c20*/  FFMA.RM R60, R60, R54.reuse, 12582913 ;  /* 0x4b4000013c3c7423 */ /* 0x080fe80000004036 */
[C---:B------:R-:W-:Y:S01]  /*7c30*/  FADD R38, R60.reuse, -12583039 ;  /* 0xcb40007f3c267421 */ /* 0x040fe20000000000 */
[----:B------:R-:W-:Y:S03]  /*7c40*/  SHF.L.U32 R60, R60, 0x17, RZ ;  /* 0x000000173c3c7819 */ /* 0x000fe600000006ff */
        /* <DEDUP_REMOVED lines=26> */
[-C--:B------:R-:W-:Y:S03]  /*7df0*/  FFMA.SAT R76, R14, -R91.reuse, 0.5 ;  /* 0x3f0000000e4c7423 */ /* 0x080fe6000000285b */
        /* <DEDUP_REMOVED lines=8> */
[C---:B------:R-:W-:Y:S01]  /*7e80*/  FADD R44, R77.reuse, -12583039 ;  /* 0xcb40007f4d2c7421 */ /* 0x040fe20000000000 */
[----:B------:R-:W-:Y:S03]  /*7e90*/  SHF.L.U32 R77, R77, 0x17, RZ ;  /* 0x000000174d4d7819 */ /* 0x000fe600000006ff */
        /* <DEDUP_REMOVED lines=40> */
[----:B------:R1:W4:Y:S01]  /*8120*/  MUFU.EX2 R110, R50 ;  /* 0x00000032006e7308 */ /* 0x0003220000000800 */
[-C--:B------:R-:W-:Y:S04]  /*8130*/  FFMA.RM R84, R84, R54.reuse, 12582913 ;  /* 0x4b40000154547423 */ /* 0x080fe80000004036 */
[----:B------:R-:W-:Y:S04]  /*8140*/  FADD R51, R84, -12583039 ;  /* 0xcb40007f54337421 */ /* 0x000fe80000000000 */
[C---:B------:R-:W-:Y:S04]  /*8150*/  FFMA R51, R22.reuse, -1.4426950216293334961, -R51 ;  /* 0xbfb8aa3b16337823 */ /* 0x040fe80000000833 */
[----:B------:R-:W-:Y:S01]  /*8160*/  FFMA R51, R22, -1.925963033500011079e-08, R51 ;  /* 0xb2a5706016337823 */ /* 0x000fe20000000033 */
[-C--:B------:R-:W-:Y:S03]  /*8170*/  FFMA.SAT R85, R23, -R91.reuse, 0.5 ;  /* 0x3f00000017557423 */ /* 0x080fe6000000285b */
[----:B------:R2:W4:Y:S01]  /*8180*/  MUFU.EX2 R111, R51 ;  /* 0x00000033006f7308 */ /* 0x0005220000000800 */
[-C--:B------:R-:W-:Y:S01]  /*8190*/  FFMA.RM R85, R85, R54.reuse, 12582913 ;  /* 0x4b40000155557423 */ /* 0x080fe20000004036 */
[----:B-1----:R-:W-:Y:S02]  /*81a0*/  SHF.L.U32 R50, R82, 0x17, RZ ;  /* 0x0000001752327819 */ /* 0x002fe400000006ff */
[----:B------:R-:W-:Y:S01]  /*81b0*/  SHF.L.U32 R82, R84, 0x17, RZ ;  /* 0x0000001754527819 */ /* 0x000fe200000006ff */
[----:B------:R-:W-:Y:S04]  /*81c0*/  FADD R52, R85, -12583039 ;  /* 0xcb40007f55347421 */ /* 0x000fe80000000000 */
[C---:B------:R-:W-:Y:S04]  /*81d0*/  FFMA R52, R23.reuse, -1.4426950216293334961, -R52 ;  /* 0xbfb8aa3b17347823 */ /* 0x040fe80000000834 */
[----:B------:R-:W-:Y:S01]  /*81e0*/  FFMA R52, R23, -1.925963033500011079e-08, R52 ;  /* 0xb2a5706017347823 */ /* 0x000fe20000000034 */
[-C--:B------:R-:W-:Y:S03]  /*81f0*/  FFMA.SAT R86, R24, -R91.reuse, 0.5 ;  /* 0x3f00000018567423 */ /* 0x080fe6000000285b */
[----:B------:R1:W4:Y:S01]  /*8200*/  MUFU.EX2 R112, R52 ;  /* 0x0000003400707308 */ /* 0x0003220000000800 */
[-C--:B------:R-:W-:Y:S01]  /*8210*/  FFMA.RM R86, R86, R54.reuse, 12582913 ;  /* 0x4b40000156567423 */ /* 0x080fe20000004036 */
[----:B--2---:R-:W-:Y:S03]  /*8220*/  SHF.L.U32 R51, R83, 0x17, RZ ;  /* 0x0000001753337819 */ /* 0x004fe600000006ff */
[----:B------:R-:W-:Y:S04]  /*8230*/  FADD R0, R86, -12583039 ;  /* 0xcb40007f56007421 */ /* 0x000fe80000000000 */
[C---:B------:R-:W-:Y:S04]  /*8240*/  FFMA R0, R24.reuse, -1.4426950216293334961, -R0 ;  /* 0xbfb8aa3b18007823 */ /* 0x040fe80000000800 */
[----:B------:R-:W-:Y:S01]  /*8250*/  FFMA R0, R24, -1.925963033500011079e-08, R0 ;  /* 0xb2a5706018007823 */ /* 0x000fe20000000000 */
[-C--:B------:R-:W-:Y:S03]  /*8260*/  FFMA.SAT R87, R25, -R91.reuse, 0.5 ;  /* 0x3f00000019577423 */ /* 0x080fe6000000285b */
[----:B------:R-:W2:Y:S01]  /*8270*/  MUFU.EX2 R113, R0 ;  /* 0x0000000000717308 */ /* 0x000ea20000000800 */
[-C--:B------:R-:W-:Y:S01]  /*8280*/  FFMA.RM R87, R87, R54.reuse, 12582913 ;  /* 0x4b40000157577423 */ /* 0x080fe20000004036 */
[----:B-1----:R-:W-:Y:S02]  /*8290*/  SHF.L.U32 R52, R78, 0x17, RZ ;  /* 0x000000174e347819 */ /* 0x002fe400000006ff */
[----:B------:R-:W-:Y:S01]  /*82a0*/  SHF.L.U32 R78, R81, 0x17, RZ ;  /* 0x00000017514e7819 */ /* 0x000fe200000006ff */
[----:B------:R-:W-:Y:S04]  /*82b0*/  FADD R2, R87, -12583039 ;  /* 0xcb40007f57027421 */ /* 0x000fe80000000000 */
[C---:B------:R-:W-:Y:S04]  /*82c0*/  FFMA R2, R25.reuse, -1.4426950216293334961, -R2 ;  /* 0xbfb8aa3b19027823 */ /* 0x040fe80000000802 */
[----:B------:R-:W-:Y:S01]  /*82d0*/  FFMA R2, R25, -1.925963033500011079e-08, R2 ;  /* 0xb2a5706019027823 */ /* 0x000fe20000000002 */
[-C--:B------:R-:W-:Y:S03]  /*82e0*/  FFMA.SAT R88, R26, -R91.reuse, 0.5 ;  /* 0x3f0000001a587423 */ /* 0x080fe6000000285b */
[----:B------:R-:W1:Y:S01]  /*82f0*/  MUFU.EX2 R114, R2 ;  /* 0x0000000200727308 */ /* 0x000e620000000800 */
[-C--:B------:R-:W-:Y:S04]  /*8300*/  FFMA.RM R88, R88, R54.reuse, 12582913 ;  /* 0x4b40000158587423 */ /* 0x080fe80000004036 */
[----:B------:R-:W-:Y:S04]  /*8310*/  FADD R3, R88, -12583039 ;  /* 0xcb40007f58037421 */ /* 0x000fe80000000000 */
[C---:B------:R-:W-:Y:S04]  /*8320*/  FFMA R3, R26.reuse, -1.4426950216293334961, -R3 ;  /* 0xbfb8aa3b1a037823 */ /* 0x040fe80000000803 */
[----:B------:R-:W-:Y:S01]  /*8330*/  FFMA R3, R26, -1.925963033500011079e-08, R3 ;  /* 0xb2a570601a037823 */ /* 0x000fe20000000003 */
[-C--:B------:R-:W-:Y:S03]  /*8340*/  FFMA.SAT R89, R27, -R91.reuse, 0.5 ;  /* 0x3f0000001b597423 */ /* 0x080fe6000000285b */
[----:B------:R3:W1:Y:S01]  /*8350*/  MUFU.EX2 R115, R3 ;  /* 0x0000000300737308 */ /* 0x0006620000000800 */
[-C--:B------:R-:W-:Y:S04]  /*8360*/  FFMA.RM R89, R89, R54.reuse, 12582913 ;  /* 0x4b40000159597423 */ /* 0x080fe80000004036 */
[C---:B------:R-:W-:Y:S01]  /*8370*/  FADD R36, R89.reuse, -12583039 ;  /* 0xcb40007f59247421 */ /* 0x040fe20000000000 */
[----:B------:R-:W-:Y:S03]  /*8380*/  SHF.L.U32 R81, R89, 0x17, RZ ;  /* 0x0000001759517819 */ /* 0x000fe600000006ff */
[C---:B------:R-:W-:Y:S04]  /*8390*/  FFMA R36, R27.reuse, -1.4426950216293334961, -R36 ;  /* 0xbfb8aa3b1b247823 */ /* 0x040fe80000000824 */
[----:B------:R-:W-:Y:S01]  /*83a0*/  FFMA R36, R27, -1.925963033500011079e-08, R36 ;  /* 0xb2a570601b247823 */ /* 0x000fe20000000024 */
[-C--:B------:R-:W-:Y:S03]  /*83b0*/  FFMA.SAT R90, R28, -R91.reuse, 0.5 ;  /* 0x3f0000001c5a7423 */ /* 0x080fe6000000285b */
[----:B------:R4:W1:Y:S01]  /*83c0*/  MUFU.EX2 R116, R36 ;  /* 0x0000002400747308 */ /* 0x0008620000000800 */
[-C--:B------:R-:W-:Y:S01]  /*83d0*/  FFMA.RM R90, R90, R54.reuse, 12582913 ;  /* 0x4b4000015a5a7423 */ /* 0x080fe20000004036 */
[----:B---3--:R-:W-:Y:S02]  /*83e0*/  SHF.L.U32 R3, R55, 0x17, RZ ;  /* 0x0000001737037819 */ /* 0x008fe400000006ff */
[----:B------:R-:W-:Y:S01]  /*83f0*/  SHF.L.U32 R55, R87, 0x17, RZ ;  /* 0x0000001757377819 */ /* 0x000fe200000006ff */
[----:B------:R-:W-:Y:S04]  /*8400*/  FADD R37, R90, -12583039 ;  /* 0xcb40007f5a257421 */ /* 0x000fe80000000000 */
[C---:B------:R-:W-:Y:S04]  /*8410*/  FFMA R37, R28.reuse, -1.4426950216293334961, -R37 ;  /* 0xbfb8aa3b1c257823 */ /* 0x040fe80000000825 */
[----:B------:R-:W-:Y:S01]  /*8420*/  FFMA R37, R28, -1.925963033500011079e-08, R37 ;  /* 0xb2a570601c257823 */ /* 0x000fe20000000025 */
[-C--:B------:R-:W-:Y:S01]  /*8430*/  FFMA.SAT R38, R29, -R91.reuse, 0.5 ;  /* 0x3f0000001d267423 */ /* 0x080fe2000000285b */
[----:B----4-:R-:W-:Y:S03]  /*8440*/  IADD3 R36, PT, PT, R117, 0x2a0, RZ ;  /* 0x000002a075247810 */ /* 0x010fe60007ffe0ff */
[-C--:B------:R-:W-:Y:S01]  /*8450*/  FFMA.RM R43, R38, R54.reuse, 12582913 ;  /* 0x4b400001262b7423 */ /* 0x080fe20000004036 */
[----:B------:R3:W4:Y:S01]  /*8460*/  MUFU.EX2 R117, R37 ;  /* 0x0000002500757308 */ /* 0x0007220000000800 */
[----:B------:R-:W-:Y:S02]  /*8470*/  LOP3.LUT R36, R36, 0xfefffff8, RZ, 0xc0, !PT ;  /* 0xfefffff824247812 */ /* 0x000fe400078ec0ff */
[----:B------:R-:W-:Y:S02]  /*8480*/  FADD R38, R43, -12583039 ;  /* 0xcb40007f2b267421 */ /* 0x000fe40000000000 */
[----:B------:R2:W-:Y:S02]  /*8490*/  SYNCS.ARRIVE.TRANS64.RED.A1T0 RZ, [R36+URZ], RZ ;  /* 0x000000ff24ff79a7 */ /* 0x0005e400081004ff */
[C---:B------:R-:W-:Y:S04]  /*84a0*/  FFMA R38, R29.reuse, -1.4426950216293334961, -R38 ;  /* 0xbfb8aa3b1d267823 */ /* 0x040fe80000000826 */
[----:B------:R-:W-:Y:S01]  /*84b0*/  FFMA R38, R29, -1.925963033500011079e-08, R38 ;  /* 0xb2a570601d267823 */ /* 0x000fe20000000026 */
[-C--:B------:R-:W-:Y:S03]  /*84c0*/  FFMA.SAT R44, R30, -R91.reuse, 0.5 ;  /* 0x3f0000001e2c7423 */ /* 0x080fe6000000285b */
[----:B------:R1:W4:Y:S01]  /*84d0*/  MUFU.EX2 R118, R38 ;  /* 0x0000002600767308 */ /* 0x0003220000000800 */
[-C--:B------:R-:W-:Y:S01]  /*84e0*/  FFMA.RM R44, R44, R54.reuse, 12582913 ;  /* 0x4b4000012c2c7423 */ /* 0x080fe20000004036 */
[----:B---3--:R-:W-:Y:S02]  /*84f0*/  SHF.L.U32 R37, R58, 0x17, RZ ;  /* 0x000000173a257819 */ /* 0x008fe400000006ff */
[----:B------:R-:W-:Y:S01]  /*8500*/  SHF.L.U32 R58, R61, 0x17, RZ ;  /* 0x000000173d3a7819 */ /* 0x000fe200000006ff */
[----:B------:R-:W-:Y:S01]  /*8510*/  FADD R39, R44, -12583039 ;  /* 0xcb40007f2c277421 */ /* 0x000fe20000000000 */
[----:B------:R-:W-:Y:S03]  /*8520*/  SHF.L.U32 R61, R90, 0x17, RZ ;  /* 0x000000175a3d7819 */ /* 0x000fe600000006ff */
[C---:B------:R-:W-:Y:S04]  /*8530*/  FFMA R39, R30.reuse, -1.4426950216293334961, -R39 ;  /* 0xbfb8aa3b1e277823 */ /* 0x040fe80000000827 */
[----:B------:R-:W-:Y:S01]  /*8540*/  FFMA R39, R30, -1.925963033500011079e-08, R39 ;  /* 0xb2a570601e277823 */ /* 0x000fe20000000027 */
[-C--:B------:R-:W-:Y:S01]  /*8550*/  FFMA.SAT R45, R31, -R91.reuse, 0.5 ;  /* 0x3f0000001f2d7423 */ /* 0x080fe2000000285b */
[----:B--2---:R-:W-:Y:S02]  /*8560*/  SHF.L.U32 R36, R57, 0x17, RZ ;  /* 0x0000001739247819 */ /* 0x004fe400000006ff */
[----:B-1----:R-:W-:Y:S01]  /*8570*/  SHF.L.U32 R38, R59, 0x17, RZ ;  /* 0x000000173b267819 */ /* 0x002fe200000006ff */
[-C--:B------:R-:W-:Y:S01]  /*8580*/  FFMA.RM R45, R45, R54.reuse, 12582913 ;  /* 0x4b4000012d2d7423 */ /* 0x080fe20000004036 */
[----:B------:R-:W-:Y:S02]  /*8590*/  SHF.L.U32 R57, R62, 0x17, RZ ;  /* 0x000000173e397819 */ /* 0x000fe400000006ff */
[----:B------:R-:W-:Y:S01]  /*85a0*/  SHF.L.U32 R62, R85, 0x17, RZ ;  /* 0x00000017553e7819 */ /* 0x000fe200000006ff */
[----:B------:R-:W-:Y:S01]  /*85b0*/  FADD R40, R45, -12583039 ;  /* 0xcb40007f2d287421 */ /* 0x000fe20000000000 */
[----:B------:R-:W-:Y:S02]  /*85c0*/  SHF.L.U32 R85, R88, 0x17, RZ ;  /* 0x0000001758557819 */ /* 0x000fe400000006ff */
[----:B------:R-:W-:Y:S01]  /*85d0*/  SHF.L.U32 R59, R43, 0x17, RZ ;  /* 0x000000172b3b7819 */ /* 0x000fe200000006ff */
[----:B------:R-:W-:Y:S01]  /*85e0*/  FFMA R40, R31, -1.4426950216293334961, -R40 ;  /* 0xbfb8aa3b1f287823 */ /* 0x000fe20000000828 */
[----:B------:R-:W-:Y:S03]  /*85f0*/  SHF.L.U32 R84, R45, 0x17, RZ ;  /* 0x000000172d547819 */ /* 0x000fe600000006ff */
[----:B------:R-:W-:Y:S01]  /*8600*/  FFMA R40, R31, -1.925963033500011079e-08, R40 ;  /* 0xb2a570601f287823 */ /* 0x000fe20000000028 */
[-C--:B------:R-:W-:Y:S04]  /*8610*/  FFMA.SAT R46, R32, -R91.reuse, 0.5 ;  /* 0x3f000000202e7423 */ /* 0x080fe8000000285b */
[-C--:B------:R-:W-:Y:S01]  /*8620*/  FFMA.RM R46, R46, R54.reuse, 12582913 ;  /* 0x4b4000012e2e7423 */ /* 0x080fe20000004036 */
[----:B------:R-:W-:Y:S03]  /*8630*/  MUFU.EX2 R40, R40 ;  /* 0x0000002800287308 */ /* 0x000fe60000000800 */
[----:B------:R-:W-:Y:S04]  /*8640*/  FADD R41, R46, -12583039 ;  /* 0xcb40007f2e297421 */ /* 0x000fe80000000000 */
[C---:B------:R-:W-:Y:S04]  /*8650*/  FFMA R41, R32.reuse, -1.4426950216293334961, -R41 ;  /* 0xbfb8aa3b20297823 */ /* 0x040fe80000000829 */
        /* <DEDUP_REMOVED lines=13> */
[C---:B------:R-:W-:Y:S01]  /*8730*/  FFMA.SAT R2, R35.reuse, -R91, 0.5 ;  /* 0x3f00000023027423 */ /* 0x040fe2000000285b */
[----:B------:R-:W-:Y:S03]  /*8740*/  SHF.L.U32 R91, R76, 0x17, RZ ;  /* 0x000000174c5b7819 */ /* 0x000fe600000006ff */
[----:B------:R-:W-:Y:S01]  /*8750*/  FFMA.RM R54, R2, R54, 12582913 ;  /* 0x4b40000102367423 */ /* 0x000fe20000004036 */
[----:B------:R-:W-:Y:S03]  /*8760*/  MUFU.EX2 R0, R0 ;  /* 0x0000000000007308 */ /* 0x000fe60000000800 */
[C---:B------:R-:W-:Y:S01]  /*8770*/  FADD R2, R54.reuse, -12583039 ;  /* 0xcb40007f36027421 */ /* 0x040fe20000000000 */
[----:B------:R-:W-:Y:S03]  /*8780*/  SHF.L.U32 R76, R54, 0x17, RZ ;  /* 0x00000017364c7819 */ /* 0x000fe600000006ff */
[C---:B------:R-:W-:Y:S04]  /*8790*/  FFMA R2, R35.reuse, -1.4426950216293334961, -R2 ;  /* 0xbfb8aa3b23027823 */ /* 0x040fe80000000802 */
[----:B------:R-:W-:Y:S01]  /*87a0*/  FFMA R2, R35, -1.925963033500011079e-08, R2 ;  /* 0xb2a5706023027823 */ /* 0x000fe20000000002 */
[----:B------:R-:W-:Y:S01]  /*87b0*/  FFMA R3, R92, R3, 1 ;  /* 0x3f8000005c037423 */ /* 0x000fe20000000003 */
[----:B------:R-:W-:Y:S01]  /*87c0*/  FFMA R94, R94, R56, 1 ;  /* 0x3f8000005e5e7423 */ /* 0x000fe20000000038 */
[----:B------:R-:W-:Y:S01]  /*87d0*/  FFMA R36, R93, R36, 1 ;  /* 0x3f8000005d247423 */ /* 0x000fe20000000024 */
[----:B------:R-:W-:Y:S01]  /*87e0*/  FFMA R37, R96, R37, 1 ;  /* 0x3f80000060257423 */ /* 0x000fe20000000025 */
[----:B------:R-:W-:Y:S01]  /*87f0*/  SHF.L.U32 R93, R63, 0x17, RZ ;  /* 0x000000173f5d7819 */ /* 0x000fe200000006ff */
[----:B------:R1:W2:Y:S01]  /*8800*/  MUFU.EX2 R96, R39 ;  /* 0x0000002700607308 */ /* 0x0002a20000000800 */
[----:B------:R-:W-:Y:S01]  /*8810*/  IADD3 R49, PT, PT, R3, 0x1800000, RZ ;  /* 0x0180000003317810 */ /* 0x000fe20007ffe0ff */
[----:B------:R-:W-:Y:S01]  /*8820*/  FFMA R38, R97, R38, 1 ;  /* 0x3f80000061267423 */ /* 0x000fe20000000026 */
[----:B------:R-:W-:Y:S02]  /*8830*/  SHF.L.U32 R92, R64, 0x17, RZ ;  /* 0x00000017405c7819 */ /* 0x000fe400000006ff */
[----:B------:R-:W-:Y:S02]  /*8840*/  LOP3.LUT R49, R49, 0x7f800000, RZ, 0xc0, !PT ;  /* 0x7f80000031317812 */ /* 0x000fe400078ec0ff */
[----:B------:R-:W-:Y:S03]  /*8850*/  SHF.L.U32 R56, R86, 0x17, RZ ;  /* 0x0000001756387819 */ /* 0x000fe600000006ff */
[----:B------:R-:W3:Y:S01]  /*8860*/  MUFU.EX2 R2, R2 ;  /* 0x0000000200027308 */ /* 0x000ee20000000800 */
[----:B------:R-:W-:Y:S02]  /*8870*/  ISETP.GT.U32.AND P0, PT, R49, 0x1ffffff, PT ;  /* 0x01ffffff3100780c */ /* 0x000fe40003f04070 */
[----:B------:R-:W-:Y:S02]  /*8880*/  SHF.L.U32 R49, R79, 0x17, RZ ;  /* 0x000000174f317819 */ /* 0x000fe400000006ff */
[----:B------:R-:W-:Y:S02]  /*8890*/  SHF.L.U32 R63, R47, 0x17, RZ ;  /* 0x000000172f3f7819 */ /* 0x000fe400000006ff */
[----:B------:R-:W-:Y:S01]  /*88a0*/  IADD3 R86, PT, PT, R53, 0x1, RZ ;  /* 0x0000000135567810 */ /* 0x000fe20007ffe0ff */
[----:B-1----:R-:W-:Y:S01]  /*88b0*/  FFMA R39, R98, R60, 1 ;  /* 0x3f80000062277423 */ /* 0x002fe2000000003c */
[----:B------:R-:W-:Y:S01]  /*88c0*/  FFMA R58, R99, R58, 1 ;  /* 0x3f800000633a7423 */ /* 0x000fe2000000003a */
        /* <DEDUP_REMOVED lines=15> */
[----:B------:R-:W-:Y:S01]  /*89c0*/  SHF.L.U32 R60, R44, 0x17, RZ ;  /* 0x000000172c3c7819 */ /* 0x000fe200000006ff */
[----:B------:R-:W-:Y:S01]  /*89d0*/  FFMA R85, R115, R85, 1 ;  /* 0x3f80000073557423 */ /* 0x000fe20000000055 */
[----:B------:R-:W-:Y:S01]  /*89e0*/  FFMA R81, R116, R81, 1 ;  /* 0x3f80000074517423 */ /* 0x000fe20000000051 */
[----:B------:R-:W-:Y:S01]  /*89f0*/  SHF.L.U32 R80, R46, 0x17, RZ ;  /* 0x000000172e507819 */ /* 0x000fe200000006ff */
[----:B----4-:R-:W-:Y:S01]  /*8a00*/  FFMA R61, R117, R61, 1 ;  /* 0x3f800000753d7423 */ /* 0x010fe2000000003d */
[----:B------:R-:W-:Y:S01]  /*8a10*/  FFMA R59, R118, R59, 1 ;  /* 0x3f800000763b7423 */ /* 0x000fe2000000003b */
[----:B------:R-:W-:Y:S01]  /*8a20*/  SHF.L.U32 R77, R48, 0x17, RZ ;  /* 0x00000017304d7819 */ /* 0x000fe200000006ff */
[----:B--2---:R-:W-:Y:S01]  /*8a30*/  FFMA R60, R96, R60, 1 ;  /* 0x3f800000603c7423 */ /* 0x004fe2000000003c */
[----:B------:R-:W-:Y:S01]  /*8a40*/  FFMA R84, R40, R84, 1 ;  /* 0x3f80000028547423 */ /* 0x000fe20000000054 */
[----:B------:R-:W-:Y:S01]  /*8a50*/  FFMA R80, R41, R80, 1 ;  /* 0x3f80000029507423 */ /* 0x000fe20000000050 */
[----:B------:R-:W-:Y:S01]  /*8a60*/  FFMA R63, R42, R63, 1 ;  /* 0x3f8000002a3f7423 */ /* 0x000fe2000000003f */
[----:B------:R-:W-:Y:S01]  /*8a70*/  FFMA R77, R0, R77, 1 ;  /* 0x3f800000004d7423 */ /* 0x000fe2000000004d */
[----:B---3--:R-:W-:Y:S01]  /*8a80*/  FFMA R76, R2, R76, 1 ;  /* 0x3f800000024c7423 */ /* 0x008fe2000000004c */
[----:B------:R-:W-:Y:S06]  /*8a90*/  @P0 BRA `(.L_x_145) ;  /* 0x0000000000140947 */ /* 0x000fec0003800000 */
[----:B------:R-:W-:Y:S02]  /*8aa0*/  MOV R90, R3 ;  /* 0x00000003005a7202 */ /* 0x000fe40000000f00 */
[----:B------:R-:W-:Y:S02]  /*8ab0*/  MOV R89, 0x8ad0 ;  /* 0x00008ad000597802 */ /* 0x000fe40000000f00 */
[----:B------:R-:W-:Y:S05]  /*8ac0*/  CALL.REL.NOINC `($__internal_3_$__cuda_sm20_rcp_rn_f32_slowpath) ;  /* 0x0000003800d07944 */ /* 0x000fea0003c00000 */
[----:B------:R-:W-:Y:S01]  /*8ad0*/  MOV R0, R64 ;  /* 0x0000004000007202 */ /* 0x000fe20000000f00 */
[----:B------:R-:W-:Y:S05]  /*8ae0*/  BRA `(.L_x_146) ;  /* 0x0000000000107947 */ /* 0x000fea0003800000 */
.L_x_145:
[----:B------:R-:W1:Y:S02]  /*8af0*/  MUFU.RCP R0, R3 ;  /* 0x0000000300007308 */ /* 0x000e640000001000 */
[----:B-1----:R-:W-:Y:S04]  /*8b00*/  FFMA R3, R3, R0, -1 ;  /* 0xbf80000003037423 */ /* 0x002fe80000000000 */
[----:B------:R-:W-:Y:S04]  /*8b10*/  FADD.FTZ R3, -R3, -RZ ;  /* 0x800000ff03037221 */ /* 0x000fe80000010100 */
[----:B------:R-:W-:Y:S07]  /*8b20*/  FFMA R0, R0, R3, R0 ;  /* 0x0000000300007223 */ /* 0x000fee0000000000 */
.L_x_146:
[----:B------:R-:W-:Y:S05]  /*8b30*/  BSYNC.RECONVERGENT B1 ;  /* 0x0000000000017941 */ /* 0x000fea0003800200 */
.L_x_144:
[----:B------:R-:W-:Y:S01]  /*8b40*/  VIADD R2, R94, 0x1800000 ;  /* 0x018000005e027836 */ /* 0x000fe20000000000 */
[----:B------:R-:W-:Y:S04]  /*8b50*/  BSSY.RECONVERGENT B1, `(.L_x_147) ;  /* 0x000000e000017945 */ /* 0x000fe80003800200 */
[----:B------:R-:W-:Y:S04]  /*8b60*/  LOP3.LUT R2, R2, 0x7f800000, RZ, 0xc0, !PT ;  /* 0x7f80000002027812 */ /* 0x000fe800078ec0ff */
[----:B------:R-:W-:Y:S11]  /*8b70*/  ISETP.GT.U32.AND P0, PT, R2, 0x1ffffff, PT ;  /* 0x01ffffff0200780c */ /* 0x000ff60003f04070 */
[----:B------:R-:W-:Y:S02]  /*8b80*/  @!UPT UIADD3 URZ, UPT, UPT, URZ, URZ, URZ ;  /* 0x000000fffffff290 */ /* 0x000fe4000fffe0ff */
[----:B------:R-:W-:Y:S05]  /*8b90*/  @P0 BRA `(.L_x_148) ;  /* 0x0000000000140947 */ /* 0x000fea0003800000 */
[----:B------:R-:W-:Y:S02]  /*8ba0*/  MOV R90, R94 ;  /* 0x0000005e005a7202 */ /* 0x000fe40000000f00 */
[----:B------:R-:W-:Y:S02]  /*8bb0*/  MOV R89, 0x8bd0 ;  /* 0x00008bd000597802 */ /* 0x000fe40000000f00 */
[----:B------:R-:W-:Y:S05]  /*8bc0*/  CALL.REL.NOINC `($__internal_3_$__cuda_sm20_rcp_rn_f32_slowpath) ;  /* 0x0000003800907944 */ /* 0x000fea0003c00000 */
[----:B------:R-:W-:Y:S01]  /*8bd0*/  MOV R2, R64 ;  /* 0x0000004000027202 */ /* 0x000fe20000000f00 */
[----:B------:R-:W-:Y:S05]  /*8be0*/  BRA `(.L_x_149) ;  /* 0x0000000000107947 */ /* 0x000fea0003800000 */
.L_x_148:
[----:B------:R-:W1:Y:S02]  /*8bf0*/  MUFU.RCP R2, R94 ;  /* 0x0000005e00027308 */ /* 0x000e640000001000 */
[----:B-1----:R-:W-:Y:S04]  /*8c00*/  FFMA R94, R94, R2, -1 ;  /* 0xbf8000005e5e7423 */ /* 0x002fe80000000002 */
[----:B------:R-:W-:Y:S04]  /*8c10*/  FADD.FTZ R94, -R94, -RZ ;  /* 0x800000ff5e5e7221 */ /* 0x000fe80000010100 */
[----:B------:R-:W-:Y:S07]  /*8c20*/  FFMA R2, R2, R94, R2 ;  /* 0x0000005e02027223 */ /* 0x000fee0000000002 */
.L_x_149:
[----:B------:R-:W-:Y:S05]  /*8c30*/  BSYNC.RECONVERGENT B1 ;  /* 0x0000000000017941 */ /* 0x000fea0003800200 */
.L_x_147:
        /* <DEDUP_REMOVED lines=11> */
.L_x_151:
[----:B------:R-:W1:Y:S02]  /*8cf0*/  MUFU.RCP R3, R36 ;  /* 0x0000002400037308 */ /* 0x000e640000001000 */
[----:B-1----:R-:W-:Y:S04]  /*8d00*/  FFMA R36, R36, R3, -1 ;  /* 0xbf80000024247423 */ /* 0x002fe80000000003 */
[----:B------:R-:W-:Y:S04]  /*8d10*/  FADD.FTZ R36, -R36, -RZ ;  /* 0x800000ff24247221 */ /* 0x000fe80000010100 */
[----:B------:R-:W-:Y:S07]  /*8d20*/  FFMA R3, R3, R36, R3 ;  /* 0x0000002403037223 */ /* 0x000fee0000000003 */
.L_x_152:
[----:B------:R-:W-:Y:S05]  /*8d30*/  BSYNC.RECONVERGENT B1 ;  /* 0x0000000000017941 */ /* 0x000fea0003800200 */
.L_x_150:
        /* <DEDUP_REMOVED lines=11> */
.L_x_154:
[----:B------:R-:W1:Y:S02]  /*8df0*/  MUFU.RCP R36, R37 ;  /* 0x0000002500247308 */ /* 0x000e640000001000 */
[----:B-1----:R-:W-:Y:S04]  /*8e00*/  FFMA R37, R37, R36, -1 ;  /* 0xbf80000025257423 */ /* 0x002fe80000000024 */
[----:B------:R-:W-:Y:S04]  /*8e10*/  FADD.FTZ R37, -R37, -RZ ;  /* 0x800000ff25257221 */ /* 0x000fe80000010100 */
[----:B------:R-:W-:Y:S07]  /*8e20*/  FFMA R36, R36, R37, R36 ;  /* 0x0000002524247223 */ /* 0x000fee0000000024 */
.L_x_155:
[----:B------:R-:W-:Y:S05]  /*8e30*/  BSYNC.RECONVERGENT B1 ;  /* 0x0000000000017941 */ /* 0x000fea0003800200 */
.L_x_153:
        /* <DEDUP_REMOVED lines=11> */
.L_x_157:
[----:B------:R-:W1:Y:S02]  /*8ef0*/  MUFU.RCP R37, R38 ;  /* 0x0000002600257308 */ /* 0x000e640000001000 */
[----:B-1----:R-:W-:Y:S04]  /*8f00*/  FFMA R38, R38, R37, -1 ;  /* 0xbf80000026267423 */ /* 0x002fe80000000025 */
[----:B------:R-:W-:Y:S04]  /*8f10*/  FADD.FTZ R38, -R38, -RZ ;  /* 0x800000ff26267221 */ /* 0x000fe80000010100 */
[----:B------:R-:W-:Y:S07]  /*8f20*/  FFMA R37, R37, R38, R37 ;  /* 0x0000002625257223 */ /* 0x000fee0000000025 */
.L_x_158:
[----:B------:R-:W-:Y:S05]  /*8f30*/  BSYNC.RECONVERGENT B1 ;  /* 0x0000000000017941 */ /* 0x000fea0003800200 */
.L_x_156:
        /* <DEDUP_REMOVED lines=11> */
.L_x_160:
[----:B------:R-:W1:Y:S02]  /*8ff0*/  MUFU.RCP R38, R39 ;  /* 0x0000002700267308 */ /* 0x000e640000001000 */
[----:B-1----:R-:W-:Y:S04]  /*9000*/  FFMA R39, R39, R38, -1 ;  /* 0xbf80000027277423 */ /* 0x002fe80000000026 */
[----:B------:R-:W-:Y:S04]  /*9010*/  FADD.FTZ R39, -R39, -RZ ;  /* 0x800000ff27277221 */ /* 0x000fe80000010100 */
[----:B------:R-:W-:Y:S07]  /*9020*/  FFMA R38, R38, R39, R38 ;  /* 0x0000002726267223 */ /* 0x000fee0000000026 */
.L_x_161:
[----:B------:R-:W-:Y:S05]  /*9030*/  BSYNC.RECONVERGENT B1 ;  /* 0x0000000000017941 */ /* 0x000fea0003800200 */
.L_x_159:
        /* <DEDUP_REMOVED lines=11> */
.L_x_163:
[----:B------:R-:W1:Y:S02]  /*90f0*/  MUFU.RCP R39, R58 ;  /* 0x0000003a00277308 */ /* 0x000e640000001000 */
[----:B-1----:R-:W-:Y:S04]  /*9100*/  FFMA R58, R58, R39, -1 ;  /* 0xbf8000003a3a7423 */ /* 0x002fe80000000027 */
[----:B------:R-:W-:Y:S04]  /*9110*/  FADD.FTZ R58, -R58, -RZ ;  /* 0x800000ff3a3a7221 */ /* 0x000fe80000010100 */
[----:B------:R-:W-:Y:S07]  /*9120*/  FFMA R39, R39, R58, R39 ;  /* 0x0000003a27277223 */ /* 0x000fee0000000027 */
.L_x_164:
[----:B------:R-:W-:Y:S05]  /*9130*/  BSYNC.RECONVERGENT B1 ;  /* 0x0000000000017941 */ /* 0x000fea0003800200 */
.L_x_162:
        /* <DEDUP_REMOVED lines=11> */
.L_x_166:
[----:B------:R-:W1:Y:S02]  /*91f0*/  MUFU.RCP R40, R57 ;  /* 0x0000003900287308 */ /* 0x000e640000001000 */
[----:B-1----:R-:W-:Y:S04]  /*9200*/  FFMA R57, R57, R40, -1 ;  /* 0xbf80000039397423 */ /* 0x002fe80000000028 */
[----:B------:R-:W-:Y:S04]  /*9210*/  FADD.FTZ R57, -R57, -RZ ;  /* 0x800000ff39397221 */ /* 0x000fe80000010100 */
[----:B------:R-:W-:Y:S07]  /*9220*/  FFMA R40, R40, R57, R40 ;  /* 0x0000003928287223 */ /* 0x000fee0000000028 */
.L_x_167:
[----:B------:R-:W-:Y:S05]  /*9230*/  BSYNC.RECONVERGENT B1 ;  /* 0x0000000000017941 */ /* 0x000fea0003800200 */
.L_x_165:
        /* <DEDUP_REMOVED lines=11> */
.L_x_169:
[----:B------:R-:W1:Y:S02]  /*92f0*/  MUFU.RCP R41, R93 ;  /* 0x0000005d00297308 */ /* 0x000e640000001000 */
[----:B-1----:R-:W-:Y:S04]  /*9300*/  FFMA R93, R93, R41, -1 ;  /* 0xbf8000005d5d7423 */ /* 0x002fe80000000029 */
[----:B------:R-:W-:Y:S04]  /*9310*/  FADD.FTZ R93, -R93, -RZ ;  /* 0x800000ff5d5d7221 */ /* 0x000fe80000010100 */
[----:B------:R-:W-:Y:S07]  /*9320*/  FFMA R41, R41, R93, R41 ;  /* 0x0000005d29297223 */ /* 0x000fee0000000029 */
.L_x_170:
[----:B------:R-:W-:Y:S05]  /*9330*/  BSYNC.RECONVERGENT B1 ;  /* 0x0000000000017941 */ /* 0x000fea0003800200 */
.L_x_168:
        /* <DEDUP_REMOVED lines=11> */
.L_x_172:
[----:B------:R-:W1:Y:S02]  /*93f0*/  MUFU.RCP R42, R92 ;  /* 0x0000005c002a7308 */ /* 0x000e640000001000 */
[----:B-1----:R-:W-:Y:S04]  /*9400*/  FFMA R92, R92, R42, -1 ;  /* 0xbf8000005c5c7423 */ /* 0x002fe8000000002a */
[----:B------:R-:W-:Y:S04]  /*9410*/  FADD.FTZ R92, -R92, -RZ ;  /* 0x800000ff5c5c7221 */ /* 0x000fe80000010100 */
[----:B------:R-:W-:Y:S07]  /*9420*/  FFMA R42, R42, R92, R42 ;  /* 0x0000005c2a2a7223 */ /* 0x000fee000000002a */
.L_x_173:
[----:B------:R-:W-:Y:S05]  /*9430*/  BSYNC.RECONVERGENT B1 ;  /* 0x0000000000017941 */ /* 0x000fea0003800200 */
.L_x_171:
        /* <DEDUP_REMOVED lines=11> */
.L_x_175:
[----:B------:R-:W1:Y:S02]  /*94f0*/  MUFU.RCP R43, R91 ;  /* 0x0000005b002b7308 */ /* 0x000e640000001000 */
[----:B-1----:R-:W-:Y:S04]  /*9500*/  FFMA R91, R91, R43, -1 ;  /* 0xbf8000005b5b7423 */ /* 0x002fe8000000002b */
[----:B------:R-:W-:Y:S04]  /*9510*/  FADD.FTZ R91, -R91, -RZ ;  /* 0x800000ff5b5b7221 */ /* 0x000fe80000010100 */
[----:B------:R-:W-:Y:S07]  /*9520*/  FFMA R43, R43, R91, R43 ;  /* 0x0000005b2b2b7223 */ /* 0x000fee000000002b */
.L_x_176:
[----:B------:R-:W-:Y:S05]  /*9530*/  BSYNC.RECONVERGENT B1 ;  /* 0x0000000000017941 */ /* 0x000fea0003800200 */
.L_x_174:
        /* <DEDUP_REMOVED lines=11> */
.L_x_178:
[----:B------:R-:W1:Y:S02]  /*95f0*/  MUFU.RCP R44, R79 ;  /* 0x0000004f002c7308 */ /* 0x000e640000001000 */
[----:B-1----:R-:W-:Y:S04]  /*9600*/  FFMA R79, R79, R44, -1 ;  /* 0xbf8000004f4f7423 */ /* 0x002fe8000000002c */
[----:B------:R-:W-:Y:S04]  /*9610*/  FADD.FTZ R79, -R79, -RZ ;  /* 0x800000ff4f4f7221 */ /* 0x000fe80000010100 */
[----:B------:R-:W-:Y:S07]  /*9620*/  FFMA R44, R44, R79, R44 ;  /* 0x0000004f2c2c7223 */ /* 0x000fee000000002c */
.L_x_179:
[----:B------:R-:W-:Y:S05]  /*9630*/  BSYNC.RECONVERGENT B1 ;  /* 0x0000000000017941 */ /* 0x000fea0003800200 */
.L_x_177:
        /* <DEDUP_REMOVED lines=11> */
.L_x_181:
[----:B------:R-:W1:Y:S02]  /*96f0*/  MUFU.RCP R45, R52 ;  /* 0x00000034002d7308 */ /* 0x000e640000001000 */
[----:B-1----:R-:W-:Y:S04]  /*9700*/  FFMA R52, R52, R45, -1 ;  /* 0xbf80000034347423 */ /* 0x002fe8000000002d */
[----:B------:R-:W-:Y:S04]  /*9710*/  FADD.FTZ R52, -R52, -RZ ;  /* 0x800000ff34347221 */ /* 0x000fe80000010100 */
[----:B------:R-:W-:Y:S07]  /*9720*/  FFMA R45, R45, R52, R45 ;  /* 0x000000342d2d7223 */ /* 0x000fee000000002d */
.L_x_182:
[----:B------:R-:W-:Y:S05]  /*9730*/  BSYNC.RECONVERGENT B1 ;  /* 0x0000000000017941 */ /* 0x000fea0003800200 */
.L_x_180:
        /* <DEDUP_REMOVED lines=11> */
.L_x_184:
[----:B------:R-:W1:Y:S02]  /*97f0*/  MUFU.RCP R46, R49 ;  /* 0x00000031002e7308 */ /* 0x000e640000001000 */
[----:B-1----:R-:W-:Y:S04]  /*9800*/  FFMA R49, R49, R46, -1 ;  /* 0xbf80000031317423 */ /* 0x002fe8000000002e */
[----:B------:R-:W-:Y:S04]  /*9810*/  FADD.FTZ R49, -R49, -RZ ;  /* 0x800000ff31317221 */ /* 0x000fe80000010100 */
[----:B------:R-:W-:Y:S07]  /*9820*/  FFMA R46, R46, R49, R46 ;  /* 0x000000312e2e7223 */ /* 0x000fee000000002e */
.L_x_185:
[----:B------:R-:W-:Y:S05]  /*9830*/  BSYNC.RECONVERGENT B1 ;  /* 0x0000000000017941 */ /* 0x000fea0003800200 */
.L_x_183:
        /* <DEDUP_REMOVED lines=11> */
.L_x_187:
[----:B------:R-:W1:Y:S02]  /*98f0*/  MUFU.RCP R47, R83 ;  /* 0x00000053002f7308 */ /* 0x000e640000001000 */
[----:B-1----:R-:W-:Y:S04]  /*9900*/  FFMA R83, R83, R47, -1 ;  /* 0xbf80000053537423 */ /* 0x002fe8000000002f */
[----:B------:R-:W-:Y:S04]  /*9910*/  FADD.FTZ R83, -R83, -RZ ;  /* 0x800000ff53537221 */ /* 0x000fe80000010100 */
[----:B------:R-:W-:Y:S07]  /*9920*/  FFMA R47, R47, R83, R47 ;  /* 0x000000532f2f7223 */ /* 0x000fee000000002f */
.L_x_188:
[----:B------:R-:W-:Y:S05]  /*9930*/  BSYNC.RECONVERGENT B1 ;  /* 0x0000000000017941 */ /* 0x000fea0003800200 */
.L_x_186:
        /* <DEDUP_REMOVED lines=11> */
.L_x_190:
[----:B------:R-:W1:Y:S02]  /*99f0*/  MUFU.RCP R48, R78 ;  /* 0x0000004e00307308 */ /* 0x000e640000001000 */
[----:B-1----:R-:W-:Y:S04]  /*9a00*/  FFMA R78, R78, R48, -1 ;  /* 0xbf8000004e4e7423 */ /* 0x002fe80000000030 */
[----:B------:R-:W-:Y:S04]  /*9a10*/  FADD.FTZ R78, -R78, -RZ ;  /* 0x800000ff4e4e7221 */ /* 0x000fe80000010100 */
[----:B------:R-:W-:Y:S07]  /*9a20*/  FFMA R48, R48, R78, R48 ;  /* 0x0000004e30307223 */ /* 0x000fee0000000030 */
.L_x_191:
[----:B------:R-:W-:Y:S05]  /*9a30*/  BSYNC.RECONVERGENT B1 ;  /* 0x0000000000017941 */ /* 0x000fea0003800200 */
.L_x_189:
        /* <DEDUP_REMOVED lines=11> */
.L_x_193:
[----:B------:R-:W1:Y:S02]  /*9af0*/  MUFU.RCP R49, R50 ;  /* 0x0000003200317308 */ /* 0x000e640000001000 */
[----:B-1----:R-:W-:Y:S04]  /*9b00*/  FFMA R50, R50, R49, -1 ;  /* 0xbf80000032327423 */ /* 0x002fe80000000031 */
[----:B------:R-:W-:Y:S04]  /*9b10*/  FADD.FTZ R50, -R50, -RZ ;  /* 0x800000ff32327221 */ /* 0x000fe80000010100 */
[----:B------:R-:W-:Y:S07]  /*9b20*/  FFMA R49, R49, R50, R49 ;  /* 0x0000003231317223 */ /* 0x000fee0000000031 */
.L_x_194:
[----:B------:R-:W-:Y:S05]  /*9b30*/  BSYNC.RECONVERGENT B1 ;  /* 0x0000000000017941 */ /* 0x000fea0003800200 */
.L_x_192:
        /* <DEDUP_REMOVED lines=11> */
.L_x_196:
[----:B------:R-:W1:Y:S02]  /*9bf0*/  MUFU.RCP R50, R51 ;  /* 0x0000003300327308 */ /* 0x000e640000001000 */
[----:B-1----:R-:W-:Y:S04]  /*9c00*/  FFMA R51, R51, R50, -1 ;  /* 0xbf80000033337423 */ /* 0x002fe80000000032 */
[----:B------:R-:W-:Y:S04]  /*9c10*/  FADD.FTZ R51, -R51, -RZ ;  /* 0x800000ff33337221 */ /* 0x000fe80000010100 */
[----:B------:R-:W-:Y:S07]  /*9c20*/  FFMA R50, R50, R51, R50 ;  /* 0x0000003332327223 */ /* 0x000fee0000000032 */
.L_x_197:
[----:B------:R-:W-:Y:S05]  /*9c30*/  BSYNC.RECONVERGENT B1 ;  /* 0x0000000000017941 */ /* 0x000fea0003800200 */
.L_x_195:
        /* <DEDUP_REMOVED lines=11> */
.L_x_199:
[----:B------:R-:W1:Y:S02]  /*9cf0*/  MUFU.RCP R51, R82 ;  /* 0x0000005200337308 */ /* 0x000e640000001000 */
[----:B-1----:R-:W-:Y:S04]  /*9d00*/  FFMA R82, R82, R51, -1 ;  /* 0xbf80000052527423 */ /* 0x002fe80000000033 */
[----:B------:R-:W-:Y:S04]  /*9d10*/  FADD.FTZ R82, -R82, -RZ ;  /* 0x800000ff52527221 */ /* 0x000fe80000010100 */
[----:B------:R-:W-:Y:S07]  /*9d20*/  FFMA R51, R51, R82, R51 ;  /* 0x0000005233337223 */ /* 0x000fee0000000033 */
.L_x_200:
[----:B------:R-:W-:Y:S05]  /*9d30*/  BSYNC.RECONVERGENT B1 ;  /* 0x0000000000017941 */ /* 0x000fea0003800200 */
.L_x_198:
        /* <DEDUP_REMOVED lines=11> */
.L_x_202:
[----:B------:R-:W1:Y:S02]  /*9df0*/  MUFU.RCP R52, R62 ;  /* 0x0000003e00347308 */ /* 0x000e640000001000 */
[----:B-1----:R-:W-:Y:S04]  /*9e00*/  FFMA R62, R62, R52, -1 ;  /* 0xbf8000003e3e7423 */ /* 0x002fe80000000034 */
[----:B------:R-:W-:Y:S04]  /*9e10*/  FADD.FTZ R62, -R62, -RZ ;  /* 0x800000ff3e3e7221 */ /* 0x000fe80000010100 */
[----:B------:R-:W-:Y:S07]  /*9e20*/  FFMA R52, R52, R62, R52 ;  /* 0x0000003e34347223 */ /* 0x000fee0000000034 */
.L_x_203:
[----:B------:R-:W-:Y:S05]  /*9e30*/  BSYNC.RECONVERGENT B1 ;  /* 0x0000000000017941 */ /* 0x000fea0003800200 */
.L_x_201:
        /* <DEDUP_REMOVED lines=11> */
.L_x_205:
[----:B------:R-:W1:Y:S02]  /*9ef0*/  MUFU.RCP R53, R56 ;  /* 0x0000003800357308 */ /* 0x000e640000001000 */
[----:B-1----:R-:W-:Y:S04]  /*9f00*/  FFMA R56, R56, R53, -1 ;  /* 0xbf80000038387423 */ /* 0x002fe80000000035 */
[----:B------:R-:W-:Y:S04]  /*9f10*/  FADD.FTZ R56, -R56, -RZ ;  /* 0x800000ff38387221 */ /* 0x000fe80000010100 */
[----:B------:R-:W-:Y:S07]  /*9f20*/  FFMA R53, R53, R56, R53 ;  /* 0x0000003835357223 */ /* 0x000fee0000000035 */
.L_x_206:
[----:B------:R-:W-:Y:S05]  /*9f30*/  BSYNC.RECONVERGENT B1 ;  /* 0x0000000000017941 */ /* 0x000fea0003800200 */
.L_x_204:
        /* <DEDUP_REMOVED lines=11> */
.L_x_208:
[----:B------:R-:W1:Y:S02]  /*9ff0*/  MUFU.RCP R54, R55 ;  /* 0x0000003700367308 */ /* 0x000e640000001000 */
[----:B-1----:R-:W-:Y:S04]  /*a000*/  FFMA R55, R55, R54, -1 ;  /* 0xbf80000037377423 */ /* 0x002fe80000000036 */
[----:B------:R-:W-:Y:S04]  /*a010*/  FADD.FTZ R55, -R55, -RZ ;  /* 0x800000ff37377221 */ /* 0x000fe80000010100 */
[----:B------:R-:W-:Y:S07]  /*a020*/  FFMA R54, R54, R55, R54 ;  /* 0x0000003736367223 */ /* 0x000fee0000000036 */
.L_x_209:
[----:B------:R-:W-:Y:S05]  /*a030*/  BSYNC.RECONVERGENT B1 ;  /* 0x0000000000017941 */ /* 0x000fea0003800200 */
.L_x_207:
        /* <DEDUP_REMOVED lines=11> */
.L_x_211:
[----:B------:R-:W1:Y:S02]  /*a0f0*/  MUFU.RCP R55, R85 ;  /* 0x0000005500377308 */ /* 0x000e640000001000 */
[----:B-1----:R-:W-:Y:S04]  /*a100*/  FFMA R85, R85, R55, -1 ;  /* 0xbf80000055557423 */ /* 0x002fe80000000037 */
[----:B------:R-:W-:Y:S04]  /*a110*/  FADD.FTZ R85, -R85, -RZ ;  /* 0x800000ff55557221 */ /* 0x000fe80000010100 */
[----:B------:R-:W-:Y:S07]  /*a120*/  FFMA R55, R55, R85, R55 ;  /* 0x0000005537377223 */ /* 0x000fee0000000037 */
.L_x_212:
[----:B------:R-:W-:Y:S05]  /*a130*/  BSYNC.RECONVERGENT B1 ;  /* 0x0000000000017941 */ /* 0x000fea0003800200 */
.L_x_210:
        /* <DEDUP_REMOVED lines=11> */
.L_x_214:
[----:B------:R-:W1:Y:S02]  /*a1f0*/  MUFU.RCP R56, R81 ;  /* 0x0000005100387308 */ /* 0x000e640000001000 */
[----:B-1----:R-:W-:Y:S04]  /*a200*/  FFMA R81, R81, R56, -1 ;  /* 0xbf80000051517423 */ /* 0x002fe80000000038 */
[----:B------:R-:W-:Y:S04]  /*a210*/  FADD.FTZ R81, -R81, -RZ ;  /* 0x800000ff51517221 */ /* 0x000fe80000010100 */
[----:B------:R-:W-:Y:S07]  /*a220*/  FFMA R56, R56, R81, R56 ;  /* 0x0000005138387223 */ /* 0x000fee0000000038 */
.L_x_215:
[----:B------:R-:W-:Y:S05]  /*a230*/  BSYNC.RECONVERGENT B1 ;  /* 0x0000000000017941 */ /* 0x000fea0003800200 */
.L_x_213:
        /* <DEDUP_REMOVED lines=11> */
.L_x_217:
[----:B------:R-:W1:Y:S02]  /*a2f0*/  MUFU.RCP R57, R61 ;  /* 0x0000003d00397308 */ /* 0x000e640000001000 */
[----:B-1----:R-:W-:Y:S04]  /*a300*/  FFMA R61, R61, R57, -1 ;  /* 0xbf8000003d3d7423 */ /* 0x002fe80000000039 */
[----:B------:R-:W-:Y:S04]  /*a310*/  FADD.FTZ R61, -R61, -RZ ;  /* 0x800000ff3d3d7221 */ /* 0x000fe80000010100 */
[----:B------:R-:W-:Y:S07]  /*a320*/  FFMA R57, R57, R61, R57 ;  /* 0x0000003d39397223 */ /* 0x000fee0000000039 */
.L_x_218:
[----:B------:R-:W-:Y:S05]  /*a330*/  BSYNC.RECONVERGENT B1 ;  /* 0x0000000000017941 */ /* 0x000fea0003800200 */
.L_x_216:
        /* <DEDUP_REMOVED lines=11> */
.L_x_220:
[----:B------:R-:W1:Y:S02]  /*a3f0*/  MUFU.RCP R58, R59 ;  /* 0x0000003b003a7308 */ /* 0x000e640000001000 */
[----:B-1----:R-:W-:Y:S04]  /*a400*/  FFMA R59, R59, R58, -1 ;  /* 0xbf8000003b3b7423 */ /* 0x002fe8000000003a */
[----:B------:R-:W-:Y:S04]  /*a410*/  FADD.FTZ R59, -R59, -RZ ;  /* 0x800000ff3b3b7221 */ /* 0x000fe80000010100 */
[----:B------:R-:W-:Y:S07]  /*a420*/  FFMA R58, R58, R59, R58 ;  /* 0x0000003b3a3a7223 */ /* 0x000fee000000003a */
.L_x_221:
[----:B------:R-:W-:Y:S05]  /*a430*/  BSYNC.RECONVERGENT B1 ;  /* 0x0000000000017941 */ /* 0x000fea0003800200 */
.L_x_219:
        /* <DEDUP_REMOVED lines=11> */
.L_x_223:
[----:B------:R-:W1:Y:S02]  /*a4f0*/  MUFU.RCP R59, R60 ;  /* 0x0000003c003b7308 */ /* 0x000e640000001000 */
[----:B-1----:R-:W-:Y:S04]  /*a500*/  FFMA R60, R60, R59, -1 ;  /* 0xbf8000003c3c7423 */ /* 0x002fe8000000003b */
[----:B------:R-:W-:Y:S04]  /*a510*/  FADD.FTZ R60, -R60, -RZ ;  /* 0x800000ff3c3c7221 */ /* 0x000fe80000010100 */
[----:B------:R-:W-:Y:S07]  /*a520*/  FFMA R59, R59, R60, R59 ;  /* 0x0000003c3b3b7223 */ /* 0x000fee000000003b */
.L_x_224:
[----:B------:R-:W-:Y:S05]  /*a530*/  BSYNC.RECONVERGENT B1 ;  /* 0x0000000000017941 */ /* 0x000fea0003800200 */
.L_x_222:
        /* <DEDUP_REMOVED lines=11> */
.L_x_226:
[----:B------:R-:W1:Y:S02]  /*a5f0*/  MUFU.RCP R60, R84 ;  /* 0x00000054003c7308 */ /* 0x000e640000001000 */
[----:B-1----:R-:W-:Y:S04]  /*a600*/  FFMA R84, R84, R60, -1 ;  /* 0xbf80000054547423 */ /* 0x002fe8000000003c */
[----:B------:R-:W-:Y:S04]  /*a610*/  FADD.FTZ R84, -R84, -RZ ;  /* 0x800000ff54547221 */ /* 0x000fe80000010100 */
[----:B------:R-:W-:Y:S07]  /*a620*/  FFMA R60, R60, R84, R60 ;  /* 0x000000543c3c7223 */ /* 0x000fee000000003c */
.L_x_227:
[----:B------:R-:W-:Y:S05]  /*a630*/  BSYNC.RECONVERGENT B1 ;  /* 0x0000000000017941 */ /* 0x000fea0003800200 */
.L_x_225:
        /* <DEDUP_REMOVED lines=11> */
.L_x_229:
[----:B------:R-:W1:Y:S02]  /*a6f0*/  MUFU.RCP R61, R80 ;  /* 0x00000050003d7308 */ /* 0x000e640000001000 */
[----:B-1----:R-:W-:Y:S04]  /*a700*/  FFMA R80, R80, R61, -1 ;  /* 0xbf80000050507423 */ /* 0x002fe8000000003d */
[----:B------:R-:W-:Y:S04]  /*a710*/  FADD.FTZ R80, -R80, -RZ ;  /* 0x800000ff50507221 */ /* 0x000fe80000010100 */
[----:B------:R-:W-:Y:S07]  /*a720*/  FFMA R61, R61, R80, R61 ;  /* 0x000000503d3d7223 */ /* 0x000fee000000003d */
.L_x_230:
[----:B------:R-:W-:Y:S05]  /*a730*/  BSYNC.RECONVERGENT B1 ;  /* 0x0000000000017941 */ /* 0x000fea0003800200 */
.L_x_228:
        /* <DEDUP_REMOVED lines=11> */
.L_x_232:
[----:B------:R-:W1:Y:S02]  /*a7f0*/  MUFU.RCP R62, R63 ;  /* 0x0000003f003e7308 */ /* 0x000e640000001000 */
[----:B-1----:R-:W-:Y:S04]  /*a800*/  FFMA R63, R63, R62, -1 ;  /* 0xbf8000003f3f7423 */ /* 0x002fe8000000003e */
[----:B------:R-:W-:Y:S04]  /*a810*/  FADD.FTZ R63, -R63, -RZ ;  /* 0x800000ff3f3f7221 */ /* 0x000fe80000010100 */
[----:B------:R-:W-:Y:S07]  /*a820*/  FFMA R62, R62, R63, R62 ;  /* 0x0000003f3e3e7223 */ /* 0x000fee000000003e */
.L_x_233:
[----:B------:R-:W-:Y:S05]  /*a830*/  BSYNC.RECONVERGENT B1 ;  /* 0x0000000000017941 */ /* 0x000fea0003800200 */
.L_x_231:
        /* <DEDUP_REMOVED lines=11> */
.L_x_235:
[----:B------:R-:W1:Y:S02]  /*a8f0*/  MUFU.RCP R63, R77 ;  /* 0x0000004d003f7308 */ /* 0x000e640000001000 */
[----:B-1----:R-:W-:Y:S04]  /*a900*/  FFMA R77, R77, R63, -1 ;  /* 0xbf8000004d4d7423 */ /* 0x002fe8000000003f */
[----:B------:R-:W-:Y:S04]  /*a910*/  FADD.FTZ R77, -R77, -RZ ;  /* 0x800000ff4d4d7221 */ /* 0x000fe80000010100 */
[----:B------:R-:W-:Y:S07]  /*a920*/  FFMA R63, R63, R77, R63 ;  /* 0x0000004d3f3f7223 */ /* 0x000fee000000003f */
.L_x_236:
[----:B------:R-:W-:Y:S05]  /*a930*/  BSYNC.RECONVERGENT B1 ;  /* 0x0000000000017941 */ /* 0x000fea0003800200 */
.L_x_234:
        /* <DEDUP_REMOVED lines=9> */
[----:B------:R-:W-:Y:S05]  /*a9d0*/  BRA `(.L_x_239) ;  /* 0x0000000000107947 */ /* 0x000fea0003800000 */
.L_x_238:
[----:B------:R-:W1:Y:S02]  /*a9e0*/  MUFU.RCP R64, R76 ;  /* 0x0000004c00407308 */ /* 0x000e640000001000 */
[----:B-1----:R-:W-:Y:S04]  /*a9f0*/  FFMA R76, R76, R64, -1 ;  /* 0xbf8000004c4c7423 */ /* 0x002fe80000000040 */
[----:B------:R-:W-:Y:S04]  /*aa00*/  FADD.FTZ R76, -R76, -RZ ;  /* 0x800000ff4c4c7221 */ /* 0x000fe80000010100 */
[----:B------:R-:W-:Y:S07]  /*aa10*/  FFMA R64, R64, R76, R64 ;  /* 0x0000004c40407223 */ /* 0x000fee0000000040 */
.L_x_239:
[----:B------:R-:W-:Y:S05]  /*aa20*/  BSYNC.RECONVERGENT B1 ;  /* 0x0000000000017941 */ /* 0x000fea0003800200 */
.L_x_237:
[----:B------:R-:W-:Y:S01]  /*aa30*/  LOP3.LUT P0, RZ, R137, 0x60, RZ, 0xc0, !PT ;  /* 0x0000006089ff7812 */ /* 0x000fe2000780c0ff */
[----:B------:R-:W-:Y:S01]  /*aa40*/  FMUL R0, R4, R0 ;  /* 0x0000000004007220 */ /* 0x000fe20000400000 */
[----:B------:R-:W-:Y:S01]  /*aa50*/  FMUL R3, R6, R3 ;  /* 0x0000000306037220 */ /* 0x000fe20000400000 */
[----:B------:R-:W-:Y:S01]  /*aa60*/  FMUL R36, R7, R36 ;  /* 0x0000002407247220 */ /* 0x000fe20000400000 */
[----:B------:R-:W-:Y:S01]  /*aa70*/  FMUL R39, R10, R39 ;  /* 0x000000270a277220 */ /* 0x000fe20000400000 */
[----:B------:R-:W-:Y:S01]  /*aa80*/  FMUL R40, R11, R40 ;  /* 0x000000280b287220 */ /* 0x000fe20000400000 */
[----:B------:R-:W-:Y:S01]  /*aa90*/  FMUL R43, R14, R43 ;  /* 0x0000002b0e2b7220 */ /* 0x000fe20000400000 */
[----:B------:R-:W-:Y:S01]  /*aaa0*/  FMUL R44, R15, R44 ;  /* 0x0000002c0f2c7220 */ /* 0x000fe20000400000 */
[----:B------:R-:W-:Y:S01]  /*aab0*/  F2FP.SATFINITE.E4M3.F32.PACK_AB_MERGE_C R3, R36, R3, RZ ;  /* 0x000000032403723e */ /* 0x000fe200048070ff */
[----:B------:R-:W-:Y:S01]  /*aac0*/  FMUL R47, R18, R47 ;  /* 0x0000002f122f7220 */ /* 0x000fe20000400000 */
[----:B------:R-:W-:Y:S01]  /*aad0*/  F2FP.SATFINITE.E4M3.F32.PACK_AB_MERGE_C R39, R40, R39, RZ ;  /* 0x000000272827723e */ /* 0x000fe200048070ff */
[----:B------:R-:W-:Y:S01]  /*aae0*/  FMUL R48, R19, R48 ;  /* 0x0000003013307220 */ /* 0x000fe20000400000 */
        /* <DEDUP_REMOVED lines=17> */
[----:B------:R-:W-:Y:S01]  /*ac00*/  F2FP.SATFINITE.E4M3.F32.PACK_AB_MERGE_C R8, R2, R0, R3 ;  /* 0x000000000208723e */ /* 0x000fe20004807003 */
[----:B------:R-:W-:Y:S01]  /*ac10*/  FMUL R4, R20, R49 ;  /* 0x0000003114047220 */ /* 0x000fe20000400000 */
[----:B------:R-:W-:Y:S01]  /*ac20*/  F2FP.SATFINITE.E4M3.F32.PACK_AB_MERGE_C R9, R9, R37, R39 ;  /* 0x000000250909723e */ /* 0x000fe20004807027 */
[----:B------:R-:W-:Y:S01]  /*ac30*/  FMUL R50, R21, R50 ;  /* 0x0000003215327220 */ /* 0x000fe20000400000 */
[----:B------:R-:W-:Y:S01]  /*ac40*/  F2FP.SATFINITE.E4M3.F32.PACK_AB_MERGE_C R10, R42, R10, R43 ;  /* 0x0000000a2a0a723e */ /* 0x000fe2000480702b */
[----:B------:R-:W-:Y:S01]  /*ac50*/  FMUL R5, R24, R53 ;  /* 0x0000003518057220 */ /* 0x000fe20000400000 */
[----:B------:R-:W-:Y:S01]  /*ac60*/  F2FP.SATFINITE.E4M3.F32.PACK_AB_MERGE_C R11, R46, R11, R47 ;  /* 0x0000000b2e0b723e */ /* 0x000fe2000480702f */
[----:B------:R-:W-:Y:S01]  /*ac70*/  FMUL R54, R25, R54 ;  /* 0x0000003619367220 */ /* 0x000fe20000400000 */
[----:B------:R-:W-:Y:S01]  /*ac80*/  FMUL R6, R28, R57 ;  /* 0x000000391c067220 */ /* 0x000fe20000400000 */
[----:B------:R-:W-:Y:S01]  /*ac90*/  FMUL R58, R29, R58 ;  /* 0x0000003a1d3a7220 */ /* 0x000fe20000400000 */
[----:B------:R-:W-:Y:S01]  /*aca0*/  FMUL R7, R32, R61 ;  /* 0x0000003d20077220 */ /* 0x000fe20000400000 */
[----:B------:R1:W-:Y:S01]  /*acb0*/  STS.128 [R139+UR43+0x1400], R8 ;  /* 0x001400088b007988 */ /* 0x0003e20008000c2b */
[----:B------:R-:W-:Y:S01]  /*acc0*/  FMUL R62, R33, R62 ;  /* 0x0000003e213e7220 */ /* 0x000fe20000400000 */
[----:B------:R-:W-:Y:S01]  /*acd0*/  F2FP.SATFINITE.E4M3.F32.PACK_AB_MERGE_C R51, R52, R51, RZ ;  /* 0x000000333433723e */ /* 0x000fe200048070ff */
[----:B------:R-:W-:Y:S01]  /*ace0*/  BSSY.RECONVERGENT B0, `(.L_x_240) ;  /* 0x000001e000007945 */ /* 0x000fe20003800200 */
[----:B------:R-:W-:Y:S02]  /*acf0*/  F2FP.SATFINITE.E4M3.F32.PACK_AB_MERGE_C R55, R56, R55, RZ ;  /* 0x000000373837723e */ /* 0x000fe400048070ff */
[----:B------:R-:W-:Y:S02]  /*ad00*/  F2FP.SATFINITE.E4M3.F32.PACK_AB_MERGE_C R59, R60, R59, RZ ;  /* 0x0000003b3c3b723e */ /* 0x000fe400048070ff */
[----:B------:R-:W-:Y:S02]  /*ad10*/  F2FP.SATFINITE.E4M3.F32.PACK_AB_MERGE_C R63, R64, R63, RZ ;  /* 0x0000003f403f723e */ /* 0x000fe400048070ff */
[----:B------:R-:W-:Y:S02]  /*ad20*/  F2FP.SATFINITE.E4M3.F32.PACK_AB_MERGE_C R4, R50, R4, R51 ;  /* 0x000000043204723e */ /* 0x000fe40004807033 */
[----:B------:R-:W-:Y:S02]  /*ad30*/  F2FP.SATFINITE.E4M3.F32.PACK_AB_MERGE_C R5, R54, R5, R55 ;  /* 0x000000053605723e */ /* 0x000fe40004807037 */
[----:B------:R-:W-:Y:S02]  /*ad40*/  F2FP.SATFINITE.E4M3.F32.PACK_AB_MERGE_C R6, R58, R6, R59 ;  /* 0x000000063a06723e */ /* 0x000fe4000480703b */
[----:B------:R-:W-:Y:S05]  /*ad50*/  F2FP.SATFINITE.E4M3.F32.PACK_AB_MERGE_C R7, R62, R7, R63 ;  /* 0x000000073e07723e */ /* 0x000fea000480703f */
[----:B------:R1:W-:Y:S01]  /*ad60*/  STS.128 [R138+0x1010], R4 ;  /* 0x001010048a007388 */ /* 0x0003e20000000c00 */
[----:B------:R-:W-:Y:S01]  /*ad70*/  @!PT LDS RZ, [RZ] ;  /* 0x00000000fffff984 */ /* 0x000fe20000000800 */
[----:B------:R-:W-:Y:S01]  /*ad80*/  @!PT LDS RZ, [RZ] ;  /* 0x00000000fffff984 */ /* 0x000fe20000000800 */
[----:B------:R-:W-:Y:S01]  /*ad90*/  @!PT LDS RZ, [RZ] ;  /* 0x00000000fffff984 */ /* 0x000fe20000000800 */
[----:B------:R-:W-:Y:S01]  /*ada0*/  @!PT LDS RZ, [RZ] ;  /* 0x00000000fffff984 */ /* 0x000fe20000000800 */
[----:B------:R2:W-:Y:S07]  /*adb0*/  MEMBAR.ALL.CTA ;  /* 0x0000000000007992 */ /* 0x0005ee0000008000 */
[----:B--2---:R-:W2:Y:S02]  /*adc0*/  FENCE.VIEW.ASYNC.S ;  /* 0x00000000000073c6 */ /* 0x004ea40000000000 */
[----:B--2---:R-:W-:Y:S06]  /*add0*/  BAR.SYNC.DEFER_BLOCKING 0x1, 0x80 ;  /* 0x0042000000007b1d */ /* 0x004fec0000010000 */
[----:B------:R-:W-:Y:S05]  /*ade0*/  @P0 BRA `(.L_x_241) ;  /* 0x0000000000340947 */ /* 0x000fea0003800000 */
[----:B------:R-:W-:Y:S01]  /*adf0*/  UIADD3 UR12, UPT, UPT, UR43, 0x1400, URZ ;  /* 0x000014002b0c7890 */ /* 0x000fe2000fffe0ff */
[----:B------:R-:W-:Y:S01]  /*ae00*/  R2UR UR9, R132 ;  /* 0x00000000840972ca */ /* 0x000fe200000e0000 */
[----:B------:R-:W-:Y:S01]  /*ae10*/  UIADD3 UR10, UP0, UPT, UR46, 0x680, URZ ;  /* 0x000006802e0a7890 */ /* 0x000fe2000ff1e0ff */
[----:B------:R-:W-:Y:S01]  /*ae20*/  R2UR UR8, R131 ;  /* 0x00000000830872ca */ /* 0x000fe200000e0000 */
[----:B------:R-:W-:Y:S02]  /*ae30*/  UMOV UR7, UR36 ;  /* 0x0000002400077c82 */ /* 0x000fe40008000000 */
[----:B------:R-:W-:Y:S01]  /*ae40*/  IMAD.U32 R145, RZ, RZ, UR12 ;  /* 0x0000000cff917e24 */ /* 0x000fe2000f8e00ff */
[----:B------:R-:W-:Y:S04]  /*ae50*/  UIADD3.X UR11, UPT, UPT, URZ, UR47, URZ, UP0, !UPT ;  /* 0x0000002fff0b7290 */ /* 0x000fe800087fe4ff */
[----:B------:R-:W-:Y:S03]  /*ae60*/  R2UR UR4, R145 ;  /* 0x00000000910472ca */ /* 0x000fe600000e0000 */
[----:B------:R-:W-:Y:S02]  /*ae70*/  USHF.L.U32 UR5, UR9, 0x6, URZ ;  /* 0x0000000609057899 */ /* 0x000fe400080006ff */
[----:B------:R-:W-:Y:S09]  /*ae80*/  USHF.L.U32 UR6, UR8, 0x6, URZ ;  /* 0x0000000608067899 */ /* 0x000ff200080006ff */
[----:B------:R2:W-:Y:S01]  /*ae90*/  UTMASTG.3D [UR4], [UR10] ;  /* 0x000000040a0073b5 */ /* 0x0005e20008010000 */
[----:B------:R0:W-:Y:S01]  /*aea0*/  UTMACMDFLUSH ;  /* 0x00000000000079b7 */ /* 0x0001e20000000000 */
[----:B--2---:R-:W-:Y:S04]  /*aeb0*/  DEPBAR.LE SB0, 0x0 ;  /* 0x000080000000791a */ /* 0x004fe80000000000 */
.L_x_241:
[----:B------:R-:W-:Y:S05]  /*aec0*/  BSYNC.RECONVERGENT B0 ;  /* 0x0000000000007941 */ /* 0x000fea0003800200 */
.L_x_240:
[----:B------:R-:W-:Y:S01]  /*aed0*/  BAR.SYNC.DEFER_BLOCKING 0x1, 0x80 ;  /* 0x0042000000007b1d */ /* 0x000fe20000010000 */
[----:B------:R-:W-:Y:S01]  /*aee0*/  ISETP.NE.AND P2, PT, R146, RZ, PT ;  /* 0x000000ff9200720c */ /* 0x000fe20003f45270 */
[----:B------:R-:W-:Y:S01]  /*aef0*/  IMAD.IADD R132, R72, 0x1, R119 ;  /* 0x0000000148847824 */ /* 0x000fe200078e0277 */
[----:B------:R-:W-:Y:S01]  /*af00*/  ISETP.NE.AND P0, PT, R147, 0x2, PT ;  /* 0x000000029300780c */ /* 0x000fe20003f05270 */
[----:B------:R-:W-:Y:S01]  /*af10*/  IMAD.IADD R131, R73, 0x1, R130 ;  /* 0x0000000149837824 */ /* 0x000fe200078e0282 */
[----:B------:R-:W-:Y:S02]  /*af20*/  ISETP.NE.AND P1, PT, R86, 0x4, PT ;  /* 0x000000045600780c */ /* 0x000fe40003f25270 */
[----:B------:R-:W-:Y:S02]  /*af30*/  SEL R2, RZ, 0x1, P0 ;  /* 0x00000001ff027807 */ /* 0x000fe40000000000 */
[----:B------:R-:W-:Y:S02]  /*af40*/  SEL R0, RZ, 0x1, P1 ;  /* 0x00000001ff007807 */ /* 0x000fe40000800000 */
[----:B------:R-:W-:Y:S02]  /*af50*/  LOP3.LUT R143, R143, R2, RZ, 0x3c, !PT ;  /* 0x000000028f8f7212 */ /* 0x000fe400078e3cff */
[----:B------:R-:W-:Y:S02]  /*af60*/  LOP3.LUT R144, R144, R0, RZ, 0x3c, !PT ;  /* 0x0000000090907212 */ /* 0x000fe400078e3cff */
[----:B------:R-:W-:Y:S02]  /*af70*/  @P2 R2UR UR36, R141 ;  /* 0x000000008d2422ca */ /* 0x000fe400000e0000 */
[----:B------:R-:W-:Y:S02]  /*af80*/  SEL R147, R147, RZ, P0 ;  /* 0x000000ff93937207 */ /* 0x000fe40000000000 */
[----:B------:R-:W-:Y:S01]  /*af90*/  SEL R53, R86, RZ, P1 ;  /* 0x000000ff56357207 */ /* 0x000fe20000800000 */
[----:B------:R-:W-:Y:S10]  /*afa0*/  @P2 BRA `(.L_x_242) ;  /* 0xffffffb400142947 */ /* 0x000ff4000383ffff */
[----:B------:R-:W-:Y:S05]  /*afb0*/  EXIT ;  /* 0x000000000000794d */ /* 0x000fea0003800000 */
.L_x_25:
[----:B--2---:R2:W4:Y:S02]  /*afc0*/  SYNCS.PHASECHK.TRANS64.TRYWAIT P0, [R2+URZ+0x2d0], R3 ;  /* 0x0002d003020075a7 */ /* 0x00452400080011ff */
[----:B----4-:R-:W-:Y:S05]  /*afd0*/  @!P0 NANOSLEEP.SYNCS 0x989680 ;  /* 0x009896800000895d */ /* 0x010fea0003900000 */
[----:B------:R-:W4:Y:S02]  /*afe0*/  @!P0 SYNCS.PHASECHK.TRANS64 P0, [R2+URZ+0x2d0], R3 ;  /* 0x0002d003020085a7 */ /* 0x000f2400080010ff */
[----:B----4-:R-:W-:Y:S05]  /*aff0*/  @!P0 BRA `(.L_x_25) ;  /* 0xfffffffc00f08947 */ /* 0x010fea000383ffff */
[----:B------:R-:W-:Y:S05]  /*b000*/  BRA `(.L_x_243) ;  /* 0xffffff6800e07947 */ /* 0x000fea000383ffff */
.L_x_28:
[----:B------:R-:W-:-:S07]  /*b010*/  MOV R2, UR33 ;  /* 0x0000002100027c02 */ /* 0x000fce0008000f00 */
.L_x_244:
[----:B-1----:R1:W2:Y:S02]  /*b020*/  SYNCS.PHASECHK.TRANS64.TRYWAIT P0, [R2+URZ+0x120], R4 ;  /* 0x00012004020075a7 */ /* 0x0022a400080011ff */
[----:B--2---:R-:W-:Y:S05]  /*b030*/  @!P0 NANOSLEEP.SYNCS 0x989680 ;  /* 0x009896800000895d */ /* 0x004fea0003900000 */
[----:B------:R-:W2:Y:S02]  /*b040*/  @!P0 SYNCS.PHASECHK.TRANS64 P0, [R2+URZ+0x120], R4 ;  /* 0x00012004020085a7 */ /* 0x000ea400080010ff */
[----:B--2---:R-:W-:Y:S05]  /*b050*/  @!P0 BRA `(.L_x_244) ;  /* 0xfffffffc00f08947 */ /* 0x004fea000383ffff */
[----:B------:R-:W-:Y:S05]  /*b060*/  BRA `(.L_x_27) ;  /* 0xffffff6c00487947 */ /* 0x000fea000383ffff */
.L_x_35:
[----:B-1----:R-:W-:-:S07]  /*b070*/  MOV R2, UR17 ;  /* 0x0000001100027c02 */ /* 0x002fce0008000f00 */
.L_x_245:
[----:B-1----:R1:W2:Y:S02]  /*b080*/  SYNCS.PHASECHK.TRANS64.TRYWAIT P0, [R2+URZ+0x120], R4 ;  /* 0x00012004020075a7 */ /* 0x0022a400080011ff */
[----:B--2---:R-:W-:Y:S05]  /*b090*/  @!P0 NANOSLEEP.SYNCS 0x989680 ;  /* 0x009896800000895d */ /* 0x004fea0003900000 */
[----:B------:R-:W2:Y:S02]  /*b0a0*/  @!P0 SYNCS.PHASECHK.TRANS64 P0, [R2+URZ+0x120], R4 ;  /* 0x00012004020085a7 */ /* 0x000ea400080010ff */
[----:B--2---:R-:W-:Y:S05]  /*b0b0*/  @!P0 BRA `(.L_x_245) ;  /* 0xfffffffc00f08947 */ /* 0x004fea000383ffff */
[----:B------:R-:W-:Y:S05]  /*b0c0*/  BRA `(.L_x_34) ;  /* 0xffffff7000087947 */ /* 0x000fea000383ffff */
.L_x_40:
[----:B-1----:R1:W2:Y:S02]  /*b0d0*/  SYNCS.PHASECHK.TRANS64.TRYWAIT P0, [R2+URZ+0x260], R3 ;  /* 0x00026003020075a7 */ /* 0x0022a400080011ff */
[----:B--2---:R-:W-:Y:S05]  /*b0e0*/  @!P0 NANOSLEEP.SYNCS 0x989680 ;  /* 0x009896800000895d */ /* 0x004fea0003900000 */
[----:B------:R-:W2:Y:S02]  /*b0f0*/  @!P0 SYNCS.PHASECHK.TRANS64 P0, [R2+URZ+0x260], R3 ;  /* 0x00026003020085a7 */ /* 0x000ea400080010ff */
[----:B--2---:R-:W-:Y:S05]  /*b100*/  @!P0 BRA `(.L_x_40) ;  /* 0xfffffffc00f08947 */ /* 0x004fea000383ffff */
[----:B------:R-:W-:Y:S05]  /*b110*/  BRA `(.L_x_246) ;  /* 0xffffff7000ac7947 */ /* 0x000fea000383ffff */
.L_x_44:
[----:B---3--:R-:W-:-:S07]  /*b120*/  MOV R0, UR5 ;  /* 0x0000000500007c02 */ /* 0x008fce0008000f00 */
.L_x_247:
[----:B-1----:R1:W2:Y:S02]  /*b130*/  SYNCS.PHASECHK.TRANS64.TRYWAIT P0, [R0+URZ], R2 ;  /* 0x00000002000075a7 */ /* 0x0022a400080011ff */
[----:B--2---:R-:W-:Y:S05]  /*b140*/  @!P0 NANOSLEEP.SYNCS 0x989680 ;  /* 0x009896800000895d */ /* 0x004fea0003900000 */
[----:B------:R-:W2:Y:S02]  /*b150*/  @!P0 SYNCS.PHASECHK.TRANS64 P0, [R0+URZ], R2 ;  /* 0x00000002000085a7 */ /* 0x000ea400080010ff */
[----:B--2---:R-:W-:Y:S05]  /*b160*/  @!P0 BRA `(.L_x_247) ;  /* 0xfffffffc00f08947 */ /* 0x004fea000383ffff */
[----:B------:R-:W-:Y:S05]  /*b170*/  BRA `(.L_x_248) ;  /* 0xffffff78001c7947 */ /* 0x000fea000383ffff */
.L_x_45:
[----:B---3--:R-:W-:-:S07]  /*b180*/  MOV R0, UR5 ;  /* 0x0000000500007c02 */ /* 0x008fce0008000f00 */
.L_x_249:
[----:B-1----:R1:W2:Y:S02]  /*b190*/  SYNCS.PHASECHK.TRANS64.TRYWAIT P0, [R0+URZ], R3 ;  /* 0x00000003000075a7 */ /* 0x0022a400080011ff */
[----:B--2---:R-:W-:Y:S05]  /*b1a0*/  @!P0 NANOSLEEP.SYNCS 0x989680 ;  /* 0x009896800000895d */ /* 0x004fea0003900000 */
[----:B------:R-:W2:Y:S02]  /*b1b0*/  @!P0 SYNCS.PHASECHK.TRANS64 P0, [R0+URZ], R3 ;  /* 0x00000003000085a7 */ /* 0x000ea400080010ff */
[----:B--2---:R-:W-:Y:S05]  /*b1c0*/  @!P0 BRA `(.L_x_249) ;  /* 0xfffffffc00f08947 */ /* 0x004fea000383ffff */
[----:B------:R-:W-:Y:S05]  /*b1d0*/  BRA `(.L_x_250) ;  /* 0xffffff7800287947 */ /* 0x000fea000383ffff */
.L_x_46:
[----:B---3--:R-:W-:-:S07]  /*b1e0*/  MOV R0, UR5 ;  /* 0x0000000500007c02 */ /* 0x008fce0008000f00 */
.L_x_251:
[----:B-1----:R1:W2:Y:S02]  /*b1f0*/  SYNCS.PHASECHK.TRANS64.TRYWAIT P0, [R0+URZ], R3 ;  /* 0x00000003000075a7 */ /* 0x0022a400080011ff */
[----:B--2---:R-:W-:Y:S05]  /*b200*/  @!P0 NANOSLEEP.SYNCS 0x989680 ;  /* 0x009896800000895d */ /* 0x004fea0003900000 */
[----:B------:R-:W2:Y:S02]  /*b210*/  @!P0 SYNCS.PHASECHK.TRANS64 P0, [R0+URZ], R3 ;  /* 0x00000003000085a7 */ /* 0x000ea400080010ff */
[----:B--2---:R-:W-:Y:S05]  /*b220*/  @!P0 BRA `(.L_x_251) ;  /* 0xfffffffc00f08947 */ /* 0x004fea000383ffff */
[----:B------:R-:W-:Y:S05]  /*b230*/  BRA `(.L_x_252) ;  /* 0xffffff7800347947 */ /* 0x000fea000383ffff */
.L_x_47:
[----:B---3--:R-:W-:-:S07]  /*b240*/  MOV R0, UR5 ;  /* 0x0000000500007c02 */ /* 0x008fce0008000f00 */
.L_x_253:
[----:B-1----:R1:W2:Y:S02]  /*b250*/  SYNCS.PHASECHK.TRANS64.TRYWAIT P0, [R0+URZ], R3 ;  /* 0x00000003000075a7 */ /* 0x0022a400080011ff */
[----:B--2---:R-:W-:Y:S05]  /*b260*/  @!P0 NANOSLEEP.SYNCS 0x989680 ;  /* 0x009896800000895d */ /* 0x004fea0003900000 */
[----:B------:R-:W2:Y:S02]  /*b270*/  @!P0 SYNCS.PHASECHK.TRANS64 P0, [R0+URZ], R3 ;  /* 0x00000003000085a7 */ /* 0x000ea400080010ff */
[----:B--2---:R-:W-:Y:S05]  /*b280*/  @!P0 BRA `(.L_x_253) ;  /* 0xfffffffc00f08947 */ /* 0x004fea000383ffff */
[----:B------:R-:W-:Y:S05]  /*b290*/  BRA `(.L_x_254) ;  /* 0xffffff7800407947 */ /* 0x000fea000383ffff */
.L_x_48:
[----:B---3--:R-:W-:-:S07]  /*b2a0*/  MOV R0, UR5 ;  /* 0x0000000500007c02 */ /* 0x008fce0008000f00 */
.L_x_255:
[----:B-1----:R1:W2:Y:S02]  /*b2b0*/  SYNCS.PHASECHK.TRANS64.TRYWAIT P0, [R0+URZ], R3 ;  /* 0x00000003000075a7 */ /* 0x0022a400080011ff */
[----:B--2---:R-:W-:Y:S05]  /*b2c0*/  @!P0 NANOSLEEP.SYNCS 0x989680 ;  /* 0x009896800000895d */ /* 0x004fea0003900000 */
[----:B------:R-:W2:Y:S02]  /*b2d0*/  @!P0 SYNCS.PHASECHK.TRANS64 P0, [R0+URZ], R3 ;  /* 0x00000003000085a7 */ /* 0x000ea400080010ff */
[----:B--2---:R-:W-:Y:S05]  /*b2e0*/  @!P0 BRA `(.L_x_255) ;  /* 0xfffffffc00f08947 */ /* 0x004fea000383ffff */
[----:B------:R-:W-:Y:S05]  /*b2f0*/  BRA `(.L_x_256) ;  /* 0xffffff78004c7947 */ /* 0x000fea000383ffff */
.L_x_49:
[----:B---3--:R-:W-:-:S07]  /*b300*/  MOV R0, UR5 ;  /* 0x0000000500007c02 */ /* 0x008fce0008000f00 */
.L_x_257:
[----:B-1----:R1:W2:Y:S02]  /*b310*/  SYNCS.PHASECHK.TRANS64.TRYWAIT P0, [R0+URZ], R3 ;  /* 0x00000003000075a7 */ /* 0x0022a400080011ff */
[----:B--2---:R-:W-:Y:S05]  /*b320*/  @!P0 NANOSLEEP.SYNCS 0x989680 ;  /* 0x009896800000895d */ /* 0x004fea0003900000 */
[----:B------:R-:W2:Y:S02]  /*b330*/  @!P0 SYNCS.PHASECHK.TRANS64 P0, [R0+URZ], R3 ;  /* 0x00000003000085a7 */ /* 0x000ea400080010ff */
[----:B--2---:R-:W-:Y:S05]  /*b340*/  @!P0 BRA `(.L_x_257) ;  /* 0xfffffffc00f08947 */ /* 0x004fea000383ffff */
[----:B------:R-:W-:Y:S05]  /*b350*/  BRA `(.L_x_258) ;  /* 0xffffff7800587947 */ /* 0x000fea000383ffff */
.L_x_50:
[----:B---3--:R-:W-:-:S07]  /*b360*/  MOV R0, UR5 ;  /* 0x0000000500007c02 */ /* 0x008fce0008000f00 */
.L_x_259:
[----:B-1----:R1:W2:Y:S02]  /*b370*/  SYNCS.PHASECHK.TRANS64.TRYWAIT P0, [R0+URZ], R3 ;  /* 0x00000003000075a7 */ /* 0x0022a400080011ff */
[----:B--2---:R-:W-:Y:S05]  /*b380*/  @!P0 NANOSLEEP.SYNCS 0x989680 ;  /* 0x009896800000895d */ /* 0x004fea0003900000 */
[----:B------:R-:W2:Y:S02]  /*b390*/  @!P0 SYNCS.PHASECHK.TRANS64 P0, [R0+URZ], R3 ;  /* 0x00000003000085a7 */ /* 0x000ea400080010ff */
[----:B--2---:R-:W-:Y:S05]  /*b3a0*/  @!P0 BRA `(.L_x_259) ;  /* 0xfffffffc00f08947 */ /* 0x004fea000383ffff */
[----:B------:R-:W-:Y:S05]  /*b3b0*/  BRA `(.L_x_260) ;  /* 0xffffff7800647947 */ /* 0x000fea000383ffff */
.L_x_51:
[----:B---3--:R-:W-:-:S07]  /*b3c0*/  MOV R0, UR5 ;  /* 0x0000000500007c02 */ /* 0x008fce0008000f00 */
.L_x_261:
[----:B-1----:R1:W2:Y:S02]  /*b3d0*/  SYNCS.PHASECHK.TRANS64.TRYWAIT P0, [R0+URZ], R3 ;  /* 0x00000003000075a7 */ /* 0x0022a400080011ff */
[----:B--2---:R-:W-:Y:S05]  /*b3e0*/  @!P0 NANOSLEEP.SYNCS 0x989680 ;  /* 0x009896800000895d */ /* 0x004fea0003900000 */
[----:B------:R-:W2:Y:S02]  /*b3f0*/  @!P0 SYNCS.PHASECHK.TRANS64 P0, [R0+URZ], R3 ;  /* 0x00000003000085a7 */ /* 0x000ea400080010ff */
[----:B--2---:R-:W-:Y:S05]  /*b400*/  @!P0 BRA `(.L_x_261) ;  /* 0xfffffffc00f08947 */ /* 0x004fea000383ffff */
[----:B------:R-:W-:Y:S05]  /*b410*/  BRA `(.L_x_262) ;  /* 0xffffff7800707947 */ /* 0x000fea000383ffff */
.L_x_52:
[----:B---3--:R-:W-:-:S07]  /*b420*/  MOV R0, UR5 ;  /* 0x0000000500007c02 */ /* 0x008fce0008000f00 */
.L_x_263:
[----:B-1----:R1:W2:Y:S02]  /*b430*/  SYNCS.PHASECHK.TRANS64.TRYWAIT P0, [R0+URZ], R3 ;  /* 0x00000003000075a7 */ /* 0x0022a400080011ff */
[----:B--2---:R-:W-:Y:S05]  /*b440*/  @!P0 NANOSLEEP.SYNCS 0x989680 ;  /* 0x009896800000895d */ /* 0x004fea0003900000 */
[----:B------:R-:W2:Y:S02]  /*b450*/  @!P0 SYNCS.PHASECHK.TRANS64 P0, [R0+URZ], R3 ;  /* 0x00000003000085a7 */ /* 0x000ea400080010ff */
[----:B--2---:R-:W-:Y:S05]  /*b460*/  @!P0 BRA `(.L_x_263) ;  /* 0xfffffffc00f08947 */ /* 0x004fea000383ffff */
[----:B------:R-:W-:Y:S05]  /*b470*/  BRA `(.L_x_264) ;  /* 0xffffff78007c7947 */ /* 0x000fea000383ffff */
.L_x_53:
[----:B---3--:R-:W-:-:S07]  /*b480*/  MOV R0, UR5 ;  /* 0x0000000500007c02 */ /* 0x008fce0008000f00 */
.L_x_265:
[----:B-1----:R1:W2:Y:S02]  /*b490*/  SYNCS.PHASECHK.TRANS64.TRYWAIT P0, [R0+URZ], R3 ;  /* 0x00000003000075a7 */ /* 0x0022a400080011ff */
[----:B--2---:R-:W-:Y:S05]  /*b4a0*/  @!P0 NANOSLEEP.SYNCS 0x989680 ;  /* 0x009896800000895d */ /* 0x004fea0003900000 */
[----:B------:R-:W2:Y:S02]  /*b4b0*/  @!P0 SYNCS.PHASECHK.TRANS64 P0, [R0+URZ], R3 ;  /* 0x00000003000085a7 */ /* 0x000ea400080010ff */
[----:B--2---:R-:W-:Y:S05]  /*b4c0*/  @!P0 BRA `(.L_x_265) ;  /* 0xfffffffc00f08947 */ /* 0x004fea000383ffff */
[----:B------:R-:W-:Y:S05]  /*b4d0*/  BRA `(.L_x_266) ;  /* 0xffffff7800887947 */ /* 0x000fea000383ffff */
.L_x_54:
[----:B---3--:R-:W-:-:S07]  /*b4e0*/  MOV R0, UR5 ;  /* 0x0000000500007c02 */ /* 0x008fce0008000f00 */
.L_x_267:
[----:B-1----:R1:W2:Y:S02]  /*b4f0*/  SYNCS.PHASECHK.TRANS64.TRYWAIT P0, [R0+URZ], R3 ;  /* 0x00000003000075a7 */ /* 0x0022a400080011ff */
[----:B--2---:R-:W-:Y:S05]  /*b500*/  @!P0 NANOSLEEP.SYNCS 0x989680 ;  /* 0x009896800000895d */ /* 0x004fea0003900000 */
[----:B------:R-:W2:Y:S02]  /*b510*/  @!P0 SYNCS.PHASECHK.TRANS64 P0, [R0+URZ], R3 ;  /* 0x00000003000085a7 */ /* 0x000ea400080010ff */
[----:B--2---:R-:W-:Y:S05]  /*b520*/  @!P0 BRA `(.L_x_267) ;  /* 0xfffffffc00f08947 */ /* 0x004fea000383ffff */
[----:B------:R-:W-:Y:S05]  /*b530*/  BRA `(.L_x_268) ;  /* 0xffffff7800947947 */ /* 0x000fea000383ffff */
.L_x_55:
[----:B---3--:R-:W-:-:S07]  /*b540*/  MOV R0, UR5 ;  /* 0x0000000500007c02 */ /* 0x008fce0008000f00 */
.L_x_269:
[----:B-1----:R1:W2:Y:S02]  /*b550*/  SYNCS.PHASECHK.TRANS64.TRYWAIT P0, [R0+URZ], R3 ;  /* 0x00000003000075a7 */ /* 0x0022a400080011ff */
[----:B--2---:R-:W-:Y:S05]  /*b560*/  @!P0 NANOSLEEP.SYNCS 0x989680 ;  /* 0x009896800000895d */ /* 0x004fea0003900000 */
[----:B------:R-:W2:Y:S02]  /*b570*/  @!P0 SYNCS.PHASECHK.TRANS64 P0, [R0+URZ], R3 ;  /* 0x00000003000085a7 */ /* 0x000ea400080010ff */
[----:B--2---:R-:W-:Y:S05]  /*b580*/  @!P0 BRA `(.L_x_269) ;  /* 0xfffffffc00f08947 */ /* 0x004fea000383ffff */
[----:B------:R-:W-:Y:S05]  /*b590*/  BRA `(.L_x_270) ;  /* 0xffffff7800a07947 */ /* 0x000fea000383ffff */
.L_x_56:
[----:B---3--:R-:W-:-:S07]  /*b5a0*/  MOV R0, UR5 ;  /* 0x0000000500007c02 */ /* 0x008fce0008000f00 */
.L_x_271:
[----:B-1----:R1:W2:Y:S02]  /*b5b0*/  SYNCS.PHASECHK.TRANS64.TRYWAIT P0, [R0+URZ], R3 ;  /* 0x00000003000075a7 */ /* 0x0022a400080011ff */
[----:B--2---:R-:W-:Y:S05]  /*b5c0*/  @!P0 NANOSLEEP.SYNCS 0x989680 ;  /* 0x009896800000895d */ /* 0x004fea0003900000 */
[----:B------:R-:W2:Y:S02]  /*b5d0*/  @!P0 SYNCS.PHASECHK.TRANS64 P0, [R0+URZ], R3 ;  /* 0x00000003000085a7 */ /* 0x000ea400080010ff */
[----:B--2---:R-:W-:Y:S05]  /*b5e0*/  @!P0 BRA `(.L_x_271) ;  /* 0xfffffffc00f08947 */ /* 0x004fea000383ffff */
[----:B------:R-:W-:Y:S05]  /*b5f0*/  BRA `(.L_x_272) ;  /* 0xffffff7800ac7947 */ /* 0x000fea000383ffff */
.L_x_57:
[----:B---3--:R-:W-:-:S07]  /*b600*/  MOV R0, UR5 ;  /* 0x0000000500007c02 */ /* 0x008fce0008000f00 */
.L_x_273:
[----:B-1----:R1:W2:Y:S02]  /*b610*/  SYNCS.PHASECHK.TRANS64.TRYWAIT P0, [R0+URZ], R3 ;  /* 0x00000003000075a7 */ /* 0x0022a400080011ff */
[----:B--2---:R-:W-:Y:S05]  /*b620*/  @!P0 NANOSLEEP.SYNCS 0x989680 ;  /* 0x009896800000895d */ /* 0x004fea0003900000 */
[----:B------:R-:W2:Y:S02]  /*b630*/  @!P0 SYNCS.PHASECHK.TRANS64 P0, [R0+URZ], R3 ;  /* 0x00000003000085a7 */ /* 0x000ea400080010ff */
[----:B--2---:R-:W-:Y:S05]  /*b640*/  @!P0 BRA `(.L_x_273) ;  /* 0xfffffffc00f08947 */ /* 0x004fea000383ffff */
[----:B------:R-:W-:Y:S05]  /*b650*/  BRA `(.L_x_274) ;  /* 0xffffff7800b87947 */ /* 0x000fea000383ffff */
.L_x_58:
[----:B---3--:R-:W-:-:S07]  /*b660*/  MOV R0, UR5 ;  /* 0x0000000500007c02 */ /* 0x008fce0008000f00 */
.L_x_275:
[----:B-1----:R1:W2:Y:S02]  /*b670*/  SYNCS.PHASECHK.TRANS64.TRYWAIT P0, [R0+URZ], R3 ;  /* 0x00000003000075a7 */ /* 0x0022a400080011ff */
[----:B--2---:R-:W-:Y:S05]  /*b680*/  @!P0 NANOSLEEP.SYNCS 0x989680 ;  /* 0x009896800000895d */ /* 0x004fea0003900000 */
[----:B------:R-:W2:Y:S02]  /*b690*/  @!P0 SYNCS.PHASECHK.TRANS64 P0, [R0+URZ], R3 ;  /* 0x00000003000085a7 */ /* 0x000ea400080010ff */
[----:B--2---:R-:W-:Y:S05]  /*b6a0*/  @!P0 BRA `(.L_x_275) ;  /* 0xfffffffc00f08947 */ /* 0x004fea000383ffff */
[----:B------:R-:W-:Y:S05]  /*b6b0*/  BRA `(.L_x_276) ;  /* 0xffffff7800c47947 */ /* 0x000fea000383ffff */
.L_x_59:
[----:B---3--:R-:W-:-:S07]  /*b6c0*/  MOV R0, UR5 ;  /* 0x0000000500007c02 */ /* 0x008fce0008000f00 */
.L_x_277:
[----:B-1----:R1:W2:Y:S02]  /*b6d0*/  SYNCS.PHASECHK.TRANS64.TRYWAIT P0, [R0+URZ], R3 ;  /* 0x00000003000075a7 */ /* 0x0022a400080011ff */
[----:B--2---:R-:W-:Y:S05]  /*b6e0*/  @!P0 NANOSLEEP.SYNCS 0x989680 ;  /* 0x009896800000895d */ /* 0x004fea0003900000 */
[----:B------:R-:W2:Y:S02]  /*b6f0*/  @!P0 SYNCS.PHASECHK.TRANS64 P0, [R0+URZ], R3 ;  /* 0x00000003000085a7 */ /* 0x000ea400080010ff */
[----:B--2---:R-:W-:Y:S05]  /*b700*/  @!P0 BRA `(.L_x_277) ;  /* 0xfffffffc00f08947 */ /* 0x004fea000383ffff */
[----:B------:R-:W-:Y:S05]  /*b710*/  BRA `(.L_x_278) ;  /* 0xffffff7800d07947 */ /* 0x000fea000383ffff */
.L_x_60:
[----:B---3--:R-:W-:-:S07]  /*b720*/  MOV R0, UR5 ;  /* 0x0000000500007c02 */ /* 0x008fce0008000f00 */
.L_x_279:
[----:B-1----:R1:W2:Y:S02]  /*b730*/  SYNCS.PHASECHK.TRANS64.TRYWAIT P0, [R0+URZ], R3 ;  /* 0x00000003000075a7 */ /* 0x0022a400080011ff */
[----:B--2---:R-:W-:Y:S05]  /*b740*/  @!P0 NANOSLEEP.SYNCS 0x989680 ;  /* 0x009896800000895d */ /* 0x004fea0003900000 */
[----:B------:R-:W2:Y:S02]  /*b750*/  @!P0 SYNCS.PHASECHK.TRANS64 P0, [R0+URZ], R3 ;  /* 0x00000003000085a7 */ /* 0x000ea400080010ff */
[----:B--2---:R-:W-:Y:S05]  /*b760*/  @!P0 BRA `(.L_x_279) ;  /* 0xfffffffc00f08947 */ /* 0x004fea000383ffff */
[----:B------:R-:W-:Y:S05]  /*b770*/  BRA `(.L_x_280) ;  /* 0xffffff7800dc7947 */ /* 0x000fea000383ffff */
.L_x_61:
[----:B---3--:R-:W-:-:S07]  /*b780*/  MOV R0, UR5 ;  /* 0x0000000500007c02 */ /* 0x008fce0008000f00 */
.L_x_281:
[----:B-1----:R1:W2:Y:S02]  /*b790*/  SYNCS.PHASECHK.TRANS64.TRYWAIT P0, [R0+URZ], R3 ;  /* 0x00000003000075a7 */ /* 0x0022a400080011ff */
[----:B--2---:R-:W-:Y:S05]  /*b7a0*/  @!P0 NANOSLEEP.SYNCS 0x989680 ;  /* 0x009896800000895d */ /* 0x004fea0003900000 */
[----:B------:R-:W2:Y:S02]  /*b7b0*/  @!P0 SYNCS.PHASECHK.TRANS64 P0, [R0+URZ], R3 ;  /* 0x00000003000085a7 */ /* 0x000ea400080010ff */
[----:B--2---:R-:W-:Y:S05]  /*b7c0*/  @!P0 BRA `(.L_x_281) ;  /* 0xfffffffc00f08947 */ /* 0x004fea000383ffff */
[----:B------:R-:W-:Y:S05]  /*b7d0*/  BRA `(.L_x_282) ;  /* 0xffffff7800e87947 */ /* 0x000fea000383ffff */
.L_x_62:
[----:B---3--:R-:W-:-:S07]  /*b7e0*/  MOV R0, UR5 ;  /* 0x0000000500007c02 */ /* 0x008fce0008000f00 */
.L_x_283:
[----:B-1----:R1:W2:Y:S02]  /*b7f0*/  SYNCS.PHASECHK.TRANS64.TRYWAIT P0, [R0+URZ], R3 ;  /* 0x00000003000075a7 */ /* 0x0022a400080011ff */
[----:B--2---:R-:W-:Y:S05]  /*b800*/  @!P0 NANOSLEEP.SYNCS 0x989680 ;  /* 0x009896800000895d */ /* 0x004fea0003900000 */
[----:B------:R-:W2:Y:S02]  /*b810*/  @!P0 SYNCS.PHASECHK.TRANS64 P0, [R0+URZ], R3 ;  /* 0x00000003000085a7 */ /* 0x000ea400080010ff */
[----:B--2---:R-:W-:Y:S05]  /*b820*/  @!P0 BRA `(.L_x_283) ;  /* 0xfffffffc00f08947 */ /* 0x004fea000383ffff */
[----:B------:R-:W-:Y:S05]  /*b830*/  BRA `(.L_x_284) ;  /* 0xffffff7800f47947 */ /* 0x000fea000383ffff */
.L_x_63:
[----:B---3--:R-:W-:-:S07]  /*b840*/  MOV R0, UR5 ;  /* 0x0000000500007c02 */ /* 0x008fce0008000f00 */
.L_x_285:
[----:B-1----:R1:W2:Y:S02]  /*b850*/  SYNCS.PHASECHK.TRANS64.TRYWAIT P0, [R0+URZ], R3 ;  /* 0x00000003000075a7 */ /* 0x0022a400080011ff */
[----:B--2---:R-:W-:Y:S05]  /*b860*/  @!P0 NANOSLEEP.SYNCS 0x989680 ;  /* 0x009896800000895d */ /* 0x004fea0003900000 */
[----:B------:R-:W2:Y:S02]  /*b870*/  @!P0 SYNCS.PHASECHK.TRANS64 P0, [R0+URZ], R3 ;  /* 0x00000003000085a7 */ /* 0x000ea400080010ff */
[----:B--2---:R-:W-:Y:S05]  /*b880*/  @!P0 BRA `(.L_x_285) ;  /* 0xfffffffc00f08947 */ /* 0x004fea000383ffff */
[----:B------:R-:W-:Y:S05]  /*b890*/  BRA `(.L_x_286) ;  /* 0xffffff7c00007947 */ /* 0x000fea000383ffff */
.L_x_64:
[----:B---3--:R-:W-:-:S07]  /*b8a0*/  MOV R0, UR5 ;  /* 0x0000000500007c02 */ /* 0x008fce0008000f00 */
.L_x_287:
[----:B-1----:R1:W2:Y:S02]  /*b8b0*/  SYNCS.PHASECHK.TRANS64.TRYWAIT P0, [R0+URZ], R3 ;  /* 0x00000003000075a7 */ /* 0x0022a400080011ff */
[----:B--2---:R-:W-:Y:S05]  /*b8c0*/  @!P0 NANOSLEEP.SYNCS 0x989680 ;  /* 0x009896800000895d */ /* 0x004fea0003900000 */
[----:B------:R-:W2:Y:S02]  /*b8d0*/  @!P0 SYNCS.PHASECHK.TRANS64 P0, [R0+URZ], R3 ;  /* 0x00000003000085a7 */ /* 0x000ea400080010ff */
[----:B--2---:R-:W-:Y:S05]  /*b8e0*/  @!P0 BRA `(.L_x_287) ;  /* 0xfffffffc00f08947 */ /* 0x004fea000383ffff */
[----:B------:R-:W-:Y:S05]  /*b8f0*/  BRA `(.L_x_288) ;  /* 0xffffff7c000c7947 */ /* 0x000fea000383ffff */
.L_x_65:
[----:B---3--:R-:W-:-:S07]  /*b900*/  MOV R0, UR5 ;  /* 0x0000000500007c02 */ /* 0x008fce0008000f00 */
.L_x_289:
[----:B-1----:R1:W2:Y:S02]  /*b910*/  SYNCS.PHASECHK.TRANS64.TRYWAIT P0, [R0+URZ], R3 ;  /* 0x00000003000075a7 */ /* 0x0022a400080011ff */
[----:B--2---:R-:W-:Y:S05]  /*b920*/  @!P0 NANOSLEEP.SYNCS 0x989680 ;  /* 0x009896800000895d */ /* 0x004fea0003900000 */
[----:B------:R-:W2:Y:S02]  /*b930*/  @!P0 SYNCS.PHASECHK.TRANS64 P0, [R0+URZ], R3 ;  /* 0x00000003000085a7 */ /* 0x000ea400080010ff */
[----:B--2---:R-:W-:Y:S05]  /*b940*/  @!P0 BRA `(.L_x_289) ;  /* 0xfffffffc00f08947 */ /* 0x004fea000383ffff */
[----:B------:R-:W-:Y:S05]  /*b950*/  BRA `(.L_x_290) ;  /* 0xffffff7c00187947 */ /* 0x000fea000383ffff */
.L_x_66:
[----:B---3--:R-:W-:-:S07]  /*b960*/  MOV R0, UR5 ;  /* 0x0000000500007c02 */ /* 0x008fce0008000f00 */
.L_x_291:
[----:B-1----:R1:W2:Y:S02]  /*b970*/  SYNCS.PHASECHK.TRANS64.TRYWAIT P0, [R0+URZ], R3 ;  /* 0x00000003000075a7 */ /* 0x0022a400080011ff */
[----:B--2---:R-:W-:Y:S05]  /*b980*/  @!P0 NANOSLEEP.SYNCS 0x989680 ;  /* 0x009896800000895d */ /* 0x004fea0003900000 */
[----:B------:R-:W2:Y:S02]  /*b990*/  @!P0 SYNCS.PHASECHK.TRANS64 P0, [R0+URZ], R3 ;  /* 0x00000003000085a7 */ /* 0x000ea400080010ff */
[----:B--2---:R-:W-:Y:S05]  /*b9a0*/  @!P0 BRA `(.L_x_291) ;  /* 0xfffffffc00f08947 */ /* 0x004fea000383ffff */
[----:B------:R-:W-:Y:S05]  /*b9b0*/  BRA `(.L_x_292) ;  /* 0xffffff7c00247947 */ /* 0x000fea000383ffff */
.L_x_67:
[----:B---3--:R-:W-:-:S07]  /*b9c0*/  MOV R0, UR5 ;  /* 0x0000000500007c02 */ /* 0x008fce0008000f00 */
.L_x_293:
[----:B-1----:R1:W2:Y:S02]  /*b9d0*/  SYNCS.PHASECHK.TRANS64.TRYWAIT P0, [R0+URZ], R3 ;  /* 0x00000003000075a7 */ /* 0x0022a400080011ff */
[----:B--2---:R-:W-:Y:S05]  /*b9e0*/  @!P0 NANOSLEEP.SYNCS 0x989680 ;  /* 0x009896800000895d */ /* 0x004fea0003900000 */
[----:B------:R-:W2:Y:S02]  /*b9f0*/  @!P0 SYNCS.PHASECHK.TRANS64 P0, [R0+URZ], R3 ;  /* 0x00000003000085a7 */ /* 0x000ea400080010ff */
[----:B--2---:R-:W-:Y:S05]  /*ba00*/  @!P0 BRA `(.L_x_293) ;  /* 0xfffffffc00f08947 */ /* 0x004fea000383ffff */
[----:B------:R-:W-:Y:S05]  /*ba10*/  BRA `(.L_x_294) ;  /* 0xffffff7c00307947 */ /* 0x000fea000383ffff */
.L_x_68:
[----:B---3--:R-:W-:-:S07]  /*ba20*/  MOV R0, UR5 ;  /* 0x0000000500007c02 */ /* 0x008fce0008000f00 */
.L_x_295:
[----:B-1----:R1:W2:Y:S02]  /*ba30*/  SYNCS.PHASECHK.TRANS64.TRYWAIT P0, [R0+URZ], R3 ;  /* 0x00000003000075a7 */ /* 0x0022a400080011ff */
[----:B--2---:R-:W-:Y:S05]  /*ba40*/  @!P0 NANOSLEEP.SYNCS 0x989680 ;  /* 0x009896800000895d */ /* 0x004fea0003900000 */
[----:B------:R-:W2:Y:S02]  /*ba50*/  @!P0 SYNCS.PHASECHK.TRANS64 P0, [R0+URZ], R3 ;  /* 0x00000003000085a7 */ /* 0x000ea400080010ff */
[----:B--2---:R-:W-:Y:S05]  /*ba60*/  @!P0 BRA `(.L_x_295) ;  /* 0xfffffffc00f08947 */ /* 0x004fea000383ffff */
[----:B------:R-:W-:Y:S05]  /*ba70*/  BRA `(.L_x_296) ;  /* 0xffffff7c003c7947 */ /* 0x000fea000383ffff */
.L_x_69:
[----:B---3--:R-:W-:-:S07]  /*ba80*/  MOV R0, UR5 ;  /* 0x0000000500007c02 */ /* 0x008fce0008000f00 */
.L_x_297:
[----:B-1----:R1:W2:Y:S02]  /*ba90*/  SYNCS.PHASECHK.TRANS64.TRYWAIT P0, [R0+URZ], R3 ;  /* 0x00000003000075a7 */ /* 0x0022a400080011ff */
[----:B--2---:R-:W-:Y:S05]  /*baa0*/  @!P0 NANOSLEEP.SYNCS 0x989680 ;  /* 0x009896800000895d */ /* 0x004fea0003900000 */
[----:B------:R-:W2:Y:S02]  /*bab0*/  @!P0 SYNCS.PHASECHK.TRANS64 P0, [R0+URZ], R3 ;  /* 0x00000003000085a7 */ /* 0x000ea400080010ff */
[----:B--2---:R-:W-:Y:S05]  /*bac0*/  @!P0 BRA `(.L_x_297) ;  /* 0xfffffffc00f08947 */ /* 0x004fea000383ffff */
[----:B------:R-:W-:Y:S05]  /*bad0*/  BRA `(.L_x_298) ;  /* 0xffffff7c00487947 */ /* 0x000fea000383ffff */
.L_x_70:
[----:B---3--:R-:W-:-:S07]  /*bae0*/  MOV R0, UR5 ;  /* 0x0000000500007c02 */ /* 0x008fce0008000f00 */
.L_x_299:
[----:B-1----:R1:W2:Y:S02]  /*baf0*/  SYNCS.PHASECHK.TRANS64.TRYWAIT P0, [R0+URZ], R3 ;  /* 0x00000003000075a7 */ /* 0x0022a400080011ff */
[----:B--2---:R-:W-:Y:S05]  /*bb00*/  @!P0 NANOSLEEP.SYNCS 0x989680 ;  /* 0x009896800000895d */ /* 0x004fea0003900000 */
[----:B------:R-:W2:Y:S02]  /*bb10*/  @!P0 SYNCS.PHASECHK.TRANS64 P0, [R0+URZ], R3 ;  /* 0x00000003000085a7 */ /* 0x000ea400080010ff */
[----:B--2---:R-:W-:Y:S05]  /*bb20*/  @!P0 BRA `(.L_x_299) ;  /* 0xfffffffc00f08947 */ /* 0x004fea000383ffff */
[----:B------:R-:W-:Y:S05]  /*bb30*/  BRA `(.L_x_300) ;  /* 0xffffff7c00547947 */ /* 0x000fea000383ffff */
.L_x_71:
[----:B---3--:R-:W-:-:S07]  /*bb40*/  MOV R0, UR5 ;  /* 0x0000000500007c02 */ /* 0x008fce0008000f00 */
.L_x_301:
[----:B-1----:R1:W2:Y:S02]  /*bb50*/  SYNCS.PHASECHK.TRANS64.TRYWAIT P0, [R0+URZ], R3 ;  /* 0x00000003000075a7 */ /* 0x0022a400080011ff */
[----:B--2---:R-:W-:Y:S05]  /*bb60*/  @!P0 NANOSLEEP.SYNCS 0x989680 ;  /* 0x009896800000895d */ /* 0x004fea0003900000 */
[----:B------:R-:W2:Y:S02]  /*bb70*/  @!P0 SYNCS.PHASECHK.TRANS64 P0, [R0+URZ], R3 ;  /* 0x00000003000085a7 */ /* 0x000ea400080010ff */
[----:B--2---:R-:W-:Y:S05]  /*bb80*/  @!P0 BRA `(.L_x_301) ;  /* 0xfffffffc00f08947 */ /* 0x004fea000383ffff */
[----:B------:R-:W-:Y:S05]  /*bb90*/  BRA `(.L_x_302) ;  /* 0xffffff7c00607947 */ /* 0x000fea000383ffff */
.L_x_72:
[----:B---3--:R-:W-:-:S07]  /*bba0*/  MOV R0, UR5 ;  /* 0x0000000500007c02 */ /* 0x008fce0008000f00 */
.L_x_303:
[----:B-1----:R1:W2:Y:S02]  /*bbb0*/  SYNCS.PHASECHK.TRANS64.TRYWAIT P0, [R0+URZ], R3 ;  /* 0x00000003000075a7 */ /* 0x0022a400080011ff */
[----:B--2---:R-:W-:Y:S05]  /*bbc0*/  @!P0 NANOSLEEP.SYNCS 0x989680 ;  /* 0x009896800000895d */ /* 0x004fea0003900000 */
[----:B------:R-:W2:Y:S02]  /*bbd0*/  @!P0 SYNCS.PHASECHK.TRANS64 P0, [R0+URZ], R3 ;  /* 0x00000003000085a7 */ /* 0x000ea400080010ff */
[----:B--2---:R-:W-:Y:S05]  /*bbe0*/  @!P0 BRA `(.L_x_303) ;  /* 0xfffffffc00f08947 */ /* 0x004fea000383ffff */
[----:B------:R-:W-:Y:S05]  /*bbf0*/  BRA `(.L_x_304) ;  /* 0xffffff7c006c7947 */ /* 0x000fea000383ffff */
.L_x_73:
[----:B---3--:R-:W-:-:S07]  /*bc00*/  MOV R0, UR5 ;  /* 0x0000000500007c02 */ /* 0x008fce0008000f00 */
.L_x_305:
[----:B-1----:R1:W2:Y:S02]  /*bc10*/  SYNCS.PHASECHK.TRANS64.TRYWAIT P0, [R0+URZ], R3 ;  /* 0x00000003000075a7 */ /* 0x0022a400080011ff */
[----:B--2---:R-:W-:Y:S05]  /*bc20*/  @!P0 NANOSLEEP.SYNCS 0x989680 ;  /* 0x009896800000895d */ /* 0x004fea0003900000 */
[----:B------:R-:W2:Y:S02]  /*bc30*/  @!P0 SYNCS.PHASECHK.TRANS64 P0, [R0+URZ], R3 ;  /* 0x00000003000085a7 */ /* 0x000ea400080010ff */
[----:B--2---:R-:W-:Y:S05]  /*bc40*/  @!P0 BRA `(.L_x_305) ;  /* 0xfffffffc00f08947 */ /* 0x004fea000383ffff */
[----:B------:R-:W-:Y:S05]  /*bc50*/  BRA `(.L_x_306) ;  /* 0xffffff7c00787947 */ /* 0x000fea000383ffff */
.L_x_74:
[----:B---3--:R-:W-:-:S07]  /*bc60*/  MOV R0, UR5 ;  /* 0x0000000500007c02 */ /* 0x008fce0008000f00 */
.L_x_307:
[----:B-1----:R1:W2:Y:S02]  /*bc70*/  SYNCS.PHASECHK.TRANS64.TRYWAIT P0, [R0+URZ], R3 ;  /* 0x00000003000075a7 */ /* 0x0022a400080011ff */
[----:B--2---:R-:W-:Y:S05]  /*bc80*/  @!P0 NANOSLEEP.SYNCS 0x989680 ;  /* 0x009896800000895d */ /* 0x004fea0003900000 */
[----:B------:R-:W2:Y:S02]  /*bc90*/  @!P0 SYNCS.PHASECHK.TRANS64 P0, [R0+URZ], R3 ;  /* 0x00000003000085a7 */ /* 0x000ea400080010ff */
[----:B--2---:R-:W-:Y:S05]  /*bca0*/  @!P0 BRA `(.L_x_307) ;  /* 0xfffffffc00f08947 */ /* 0x004fea000383ffff */
[----:B------:R-:W-:Y:S05]  /*bcb0*/  BRA `(.L_x_308) ;  /* 0xffffff7c00847947 */ /* 0x000fea000383ffff */
.L_x_75:
[----:B---3--:R-:W-:-:S07]  /*bcc0*/  MOV R0, UR5 ;  /* 0x0000000500007c02 */ /* 0x008fce0008000f00 */
.L_x_309:
[----:B-1----:R1:W2:Y:S02]  /*bcd0*/  SYNCS.PHASECHK.TRANS64.TRYWAIT P0, [R0+URZ], R3 ;  /* 0x00000003000075a7 */ /* 0x0022a400080011ff */
[----:B--2---:R-:W-:Y:S05]  /*bce0*/  @!P0 NANOSLEEP.SYNCS 0x989680 ;  /* 0x009896800000895d */ /* 0x004fea0003900000 */
[----:B------:R-:W2:Y:S02]  /*bcf0*/  @!P0 SYNCS.PHASECHK.TRANS64 P0, [R0+URZ], R3 ;  /* 0x00000003000085a7 */ /* 0x000ea400080010ff */
[----:B--2---:R-:W-:Y:S05]  /*bd00*/  @!P0 BRA `(.L_x_309) ;  /* 0xfffffffc00f08947 */ /* 0x004fea000383ffff */
[----:B------:R-:W-:Y:S05]  /*bd10*/  BRA `(.L_x_310) ;  /* 0xffffff7c00907947 */ /* 0x000fea000383ffff */
.L_x_76:
[----:B---3--:R-:W-:-:S07]  /*bd20*/  MOV R0, UR5 ;  /* 0x0000000500007c02 */ /* 0x008fce0008000f00 */
.L_x_311:
[----:B-1----:R1:W2:Y:S02]  /*bd30*/  SYNCS.PHASECHK.TRANS64.TRYWAIT P0, [R0+URZ], R3 ;  /* 0x00000003000075a7 */ /* 0x0022a400080011ff */
[----:B--2---:R-:W-:Y:S05]  /*bd40*/  @!P0 NANOSLEEP.SYNCS 0x989680 ;  /* 0x009896800000895d */ /* 0x004fea0003900000 */
[----:B------:R-:W2:Y:S02]  /*bd50*/  @!P0 SYNCS.PHASECHK.TRANS64 P0, [R0+URZ], R3 ;  /* 0x00000003000085a7 */ /* 0x000ea400080010ff */
[----:B--2---:R-:W-:Y:S05]  /*bd60*/  @!P0 BRA `(.L_x_311) ;  /* 0xfffffffc00f08947 */ /* 0x004fea000383ffff */
[----:B------:R-:W-:Y:S05]  /*bd70*/  BRA `(.L_x_312) ;  /* 0xffffff7c009c7947 */ /* 0x000fea000383ffff */
.L_x_77:
[----:B---3--:R-:W-:-:S07]  /*bd80*/  MOV R0, UR5 ;  /* 0x0000000500007c02 */ /* 0x008fce0008000f00 */
.L_x_313:
[----:B-1----:R1:W2:Y:S02]  /*bd90*/  SYNCS.PHASECHK.TRANS64.TRYWAIT P0, [R0+URZ], R3 ;  /* 0x00000003000075a7 */ /* 0x0022a400080011ff */
[----:B--2---:R-:W-:Y:S05]  /*bda0*/  @!P0 NANOSLEEP.SYNCS 0x989680 ;  /* 0x009896800000895d */ /* 0x004fea0003900000 */
[----:B------:R-:W2:Y:S02]  /*bdb0*/  @!P0 SYNCS.PHASECHK.TRANS64 P0, [R0+URZ], R3 ;  /* 0x00000003000085a7 */ /* 0x000ea400080010ff */
[----:B--2---:R-:W-:Y:S05]  /*bdc0*/  @!P0 BRA `(.L_x_313) ;  /* 0xfffffffc00f08947 */ /* 0x004fea000383ffff */
[----:B------:R-:W-:Y:S05]  /*bdd0*/  BRA `(.L_x_314) ;  /* 0xffffff7c00a87947 */ /* 0x000fea000383ffff */
.L_x_78:
[----:B---3--:R-:W-:-:S07]  /*bde0*/  MOV R0, UR5 ;  /* 0x0000000500007c02 */ /* 0x008fce0008000f00 */
.L_x_315:
[----:B-1----:R1:W2:Y:S02]  /*bdf0*/  SYNCS.PHASECHK.TRANS64.TRYWAIT P0, [R0+URZ], R3 ;  /* 0x00000003000075a7 */ /* 0x0022a400080011ff */
[----:B--2---:R-:W-:Y:S05]  /*be00*/  @!P0 NANOSLEEP.SYNCS 0x989680 ;  /* 0x009896800000895d */ /* 0x004fea0003900000 */
[----:B------:R-:W2:Y:S02]  /*be10*/  @!P0 SYNCS.PHASECHK.TRANS64 P0, [R0+URZ], R3 ;  /* 0x00000003000085a7 */ /* 0x000ea400080010ff */
[----:B--2---:R-:W-:Y:S05]  /*be20*/  @!P0 BRA `(.L_x_315) ;  /* 0xfffffffc00f08947 */ /* 0x004fea000383ffff */
[----:B------:R-:W-:Y:S05]  /*be30*/  BRA `(.L_x_316) ;  /* 0xffffff7c00b47947 */ /* 0x000fea000383ffff */
.L_x_81:
[----:B-1----:R1:W2:Y:S02]  /*be40*/  SYNCS.PHASECHK.TRANS64.TRYWAIT P0, [R0+URZ+0x2c0], R4 ;  /* 0x0002c004000075a7 */ /* 0x0022a400080011ff */
[----:B--2---:R-:W-:Y:S05]  /*be50*/  @!P0 NANOSLEEP.SYNCS 0x989680 ;  /* 0x009896800000895d */ /* 0x004fea0003900000 */
[----:B------:R-:W2:Y:S02]  /*be60*/  @!P0 SYNCS.PHASECHK.TRANS64 P0, [R0+URZ+0x2c0], R4 ;  /* 0x0002c004000085a7 */ /* 0x000ea400080010ff */
[----:B--2---:R-:W-:Y:S05]  /*be70*/  @!P0 BRA `(.L_x_81) ;  /* 0xfffffffc00f08947 */ /* 0x004fea000383ffff */
[----:B------:R-:W-:Y:S05]  /*be80*/  BRA `(.L_x_317) ;  /* 0xffffff8000147947 */ /* 0x000fea000383ffff */
.L_x_82:
[----:B------:R-:W-:-:S07]  /*be90*/  MOV R0, UR5 ;  /* 0x0000000500007c02 */ /* 0x000fce0008000f00 */
.L_x_318:
[----:B-1----:R1:W2:Y:S02]  /*bea0*/  SYNCS.PHASECHK.TRANS64.TRYWAIT P0, [R0+URZ+0x270], R5 ;  /* 0x00027005000075a7 */ /* 0x0022a400080011ff */
[----:B--2---:R-:W-:Y:S05]  /*beb0*/  @!P0 NANOSLEEP.SYNCS 0x989680 ;  /* 0x009896800000895d */ /* 0x004fea0003900000 */
[----:B------:R-:W2:Y:S02]  /*bec0*/  @!P0 SYNCS.PHASECHK.TRANS64 P0, [R0+URZ+0x270], R5 ;  /* 0x00027005000085a7 */ /* 0x000ea400080010ff */
[----:B--2---:R-:W-:Y:S05]  /*bed0*/  @!P0 BRA `(.L_x_318) ;  /* 0xfffffffc00f08947 */ /* 0x004fea000383ffff */
[----:B------:R-:W-:Y:S05]  /*bee0*/  BRA `(.L_x_319) ;  /* 0xffffff8000247947 */ /* 0x000fea000383ffff */
.L_x_83:
[----:B-1----:R1:W2:Y:S02]  /*bef0*/  SYNCS.PHASECHK.TRANS64.TRYWAIT P1, [R0+URZ+0x260], R4 ;  /* 0x00026004000075a7 */ /* 0x0022a400080211ff */
[----:B--2---:R-:W-:Y:S05]  /*bf00*/  @!P1 NANOSLEEP.SYNCS 0x989680 ;  /* 0x009896800000995d */ /* 0x004fea0003900000 */
[----:B------:R-:W2:Y:S02]  /*bf10*/  @!P1 SYNCS.PHASECHK.TRANS64 P1, [R0+URZ+0x260], R4 ;  /* 0x00026004000095a7 */ /* 0x000ea400080210ff */
[----:B--2---:R-:W-:Y:S05]  /*bf20*/  @!P1 BRA `(.L_x_83) ;  /* 0xfffffffc00f09947 */ /* 0x004fea000383ffff */
[----:B------:R-:W-:Y:S05]  /*bf30*/  BRA `(.L_x_320) ;  /* 0xffffff8000547947 */ /* 0x000fea000383ffff */
.L_x_86:
[----:B------:R-:W-:-:S07]  /*bf40*/  MOV R0, UR5 ;  /* 0x0000000500007c02 */ /* 0x000fce0008000f00 */
.L_x_321:
[----:B-1----:R1:W2:Y:S02]  /*bf50*/  SYNCS.PHASECHK.TRANS64.TRYWAIT P0, [R0+URZ+0x270], R2 ;  /* 0x00027002000075a7 */ /* 0x0022a400080011ff */
[----:B--2---:R-:W-:Y:S05]  /*bf60*/  @!P0 NANOSLEEP.SYNCS 0x989680 ;  /* 0x009896800000895d */ /* 0x004fea0003900000 */
[----:B------:R-:W2:Y:S02]  /*bf70*/  @!P0 SYNCS.PHASECHK.TRANS64 P0, [R0+URZ+0x270], R2 ;  /* 0x00027002000085a7 */ /* 0x000ea400080010ff */
[----:B--2---:R-:W-:Y:S05]  /*bf80*/  @!P0 BRA `(.L_x_321) ;  /* 0xfffffffc00f08947 */ /* 0x004fea000383ffff */
[----:B------:R-:W-:Y:S05]  /*bf90*/  BRA `(.L_x_85) ;  /* 0xffffff8000a87947 */ /* 0x000fea000383ffff */
.L_x_95:
[----:B-1----:R-:W-:-:S04]  /*bfa0*/  MOV R4, UR6 ;  /* 0x0000000600047c02 */ /* 0x002fc80008000f00 */
[----:B------:R1:W2:Y:S03]  /*bfb0*/  SYNCS.PHASECHK.TRANS64.TRYWAIT P0, [R4+URZ+0x8], R5 ;  /* 0x00000805040075a7 */ /* 0x0002a600080011ff */
[----:B--2---:R-:W-:Y:S05]  /*bfc0*/  @!P0 NANOSLEEP.SYNCS 0x989680 ;  /* 0x009896800000895d */ /* 0x004fea0003900000 */
[----:B------:R-:W2:Y:S02]  /*bfd0*/  @!P0 SYNCS.PHASECHK.TRANS64 P0, [R4+URZ+0x8], R5 ;  /* 0x00000805040085a7 */ /* 0x000ea400080010ff */
[----:B--2---:R-:W-:Y:S05]  /*bfe0*/  @!P0 BRA `(.L_x_95) ;  /* 0xfffffffc00ec8947 */ /* 0x004fea000383ffff */
[----:B------:R-:W-:Y:S05]  /*bff0*/  BRA `(.L_x_94) ;  /* 0xffffff84005c7947 */ /* 0x000fea000383ffff */
.L_x_97:
[----:B------:R-:W-:Y:S01]  /*c000*/  BSSY B0, `(.L_x_322) ;  /* 0x0000006000007945 */ /* 0x000fe20003800000 */
[----:B------:R-:W-:-:S07]  /*c010*/  MOV R15, 0xffffffff ;  /* 0xffffffff000f7802 */ /* 0x000fce0000000f00 */
[----:B-1---5:R-:W-:Y:S05]  /*c020*/  WARPSYNC.COLLECTIVE R15, `(.L_x_323) ;  /* 0x000000000f0c7348 */ /* 0x022fea0003c00000 */
[----:B------:R-:W-:Y:S02]  /*c030*/  ELECT P6, UR79, PT ;  /* 0x00000000004f782f */ /* 0x000fe400038c0000 */
[----:B------:R-:W-:Y:S01]  /*c040*/  MOV R14, UR79 ;  /* 0x0000004f000e7c02 */ /* 0x000fe20008000f00 */
[----:B-1---5:R-:W-:Y:S10]  /*c050*/  ENDCOLLECTIVE ;  /* 0x000000000000791b */ /* 0x022ff40003800000 */
.L_x_323:
[----:B------:R-:W-:Y:S05]  /*c060*/  BSYNC B0 ;  /* 0x0000000000007941 */ /* 0x000fea0003800000 */
.L_x_322:
[----:B------:R-:W-:Y:S05]  /*c070*/  BRA `(.L_x_324) ;  /* 0xffffff84008c7947 */ /* 0x000fea000383ffff */
.L_x_99:
[----:B-1----:R-:W-:-:S04]  /*c080*/  MOV R2, UR6 ;  /* 0x0000000600027c02 */ /* 0x002fc80008000f00 */
[----:B------:R1:W2:Y:S03]  /*c090*/  SYNCS.PHASECHK.TRANS64.TRYWAIT P0, [R2+URZ+0x8], R3 ;  /* 0x00000803020075a7 */ /* 0x0002a600080011ff */
[----:B--2---:R-:W-:Y:S05]  /*c0a0*/  @!P0 NANOSLEEP.SYNCS 0x989680 ;  /* 0x009896800000895d */ /* 0x004fea0003900000 */
[----:B------:R-:W2:Y:S02]  /*c0b0*/  @!P0 SYNCS.PHASECHK.TRANS64 P0, [R2+URZ+0x8], R3 ;  /* 0x00000803020085a7 */ /* 0x000ea400080010ff */
[----:B--2---:R-:W-:Y:S05]  /*c0c0*/  @!P0 BRA `(.L_x_99) ;  /* 0xfffffffc00ec8947 */ /* 0x004fea000383ffff */
[----:B------:R-:W-:Y:S05]  /*c0d0*/  BRA `(.L_x_98) ;  /* 0xffffff8400907947 */ /* 0x000fea000383ffff */
.L_x_100:
[----:B-1----:R1:W2:Y:S02]  /*c0e0*/  SYNCS.PHASECHK.TRANS64.TRYWAIT P0, [R0+URZ+0x260], R4 ;  /* 0x00026004000075a7 */ /* 0x0022a400080011ff */
[----:B--2---:R-:W-:Y:S05]  /*c0f0*/  @!P0 NANOSLEEP.SYNCS 0x989680 ;  /* 0x009896800000895d */ /* 0x004fea0003900000 */
[----:B------:R-:W2:Y:S02]  /*c100*/  @!P0 SYNCS.PHASECHK.TRANS64 P0, [R0+URZ+0x260], R4 ;  /* 0x00026004000085a7 */ /* 0x000ea400080010ff */
[----:B--2---:R-:W-:Y:S05]  /*c110*/  @!P0 BRA `(.L_x_100) ;  /* 0xfffffffc00f08947 */ /* 0x004fea000383ffff */
[----:B------:R-:W-:Y:S05]  /*c120*/  BRA `(.L_x_325) ;  /* 0xffffff88006c7947 */ /* 0x000fea000383ffff */
.L_x_102:
[----:B------:R-:W-:-:S07]  /*c130*/  MOV R0, UR10 ;  /* 0x0000000a00007c02 */ /* 0x000fce0008000f00 */
.L_x_326:
[----:B-1----:R1:W2:Y:S02]  /*c140*/  SYNCS.PHASECHK.TRANS64.TRYWAIT P0, [R0+URZ+0x2a0], R4 ;  /* 0x0002a004000075a7 */ /* 0x0022a400080011ff */
[----:B--2---:R-:W-:Y:S05]  /*c150*/  @!P0 NANOSLEEP.SYNCS 0x989680 ;  /* 0x009896800000895d */ /* 0x004fea0003900000 */
[----:B------:R-:W2:Y:S02]  /*c160*/  @!P0 SYNCS.PHASECHK.TRANS64 P0, [R0+URZ+0x2a0], R4 ;  /* 0x0002a004000085a7 */ /* 0x000ea400080010ff */
[----:B--2---:R-:W-:Y:S05]  /*c170*/  @!P0 BRA `(.L_x_326) ;  /* 0xfffffffc00f08947 */ /* 0x004fea000383ffff */
[----:B------:R-:W-:Y:S05]  /*c180*/  BRA `(.L_x_327) ;  /* 0xffffff8800b87947 */ /* 0x000fea000383ffff */
.L_x_105:
[----:B------:R-:W-:Y:S07]  /*c190*/  MOV R0, UR9 ;  /* 0x0000000900007c02 */ /* 0x000fee0008000f00 */
.L_x_328:
[----:B-1----:R1:W2:Y:S02]  /*c1a0*/  SYNCS.PHASECHK.TRANS64.TRYWAIT P0, [R0+URZ], R4 ;  /* 0x00000004000075a7 */ /* 0x0022a400080011ff */
[----:B--2---:R-:W-:Y:S05]  /*c1b0*/  @!P0 NANOSLEEP.SYNCS 0x989680 ;  /* 0x009896800000895d */ /* 0x004fea0003900000 */
[----:B------:R-:W2:Y:S02]  /*c1c0*/  @!P0 SYNCS.PHASECHK.TRANS64 P0, [R0+URZ], R4 ;  /* 0x00000004000085a7 */ /* 0x000ea400080010ff */
[----:B--2---:R-:W-:Y:S05]  /*c1d0*/  @!P0 BRA `(.L_x_328) ;  /* 0xfffffffc00f08947 */ /* 0x004fea000383ffff */
[----:B------:R-:W-:Y:S05]  /*c1e0*/  BRA `(.L_x_104) ;  /* 0xffffff8800cc7947 */ /* 0x000fea000383ffff */
.L_x_109:
[----:B-1----:R-:W-:-:S07]  /*c1f0*/  MOV R0, UR7 ;  /* 0x0000000700007c02 */ /* 0x002fce0008000f00 */
.L_x_329:
[----:B-1----:R1:W2:Y:S02]  /*c200*/  SYNCS.PHASECHK.TRANS64.TRYWAIT P0, [R0+URZ], R2 ;  /* 0x00000002000075a7 */ /* 0x0022a400080011ff */
[----:B--2---:R-:W-:Y:S05]  /*c210*/  @!P0 NANOSLEEP.SYNCS 0x989680 ;  /* 0x009896800000895d */ /* 0x004fea0003900000 */
[----:B------:R-:W2:Y:S02]  /*c220*/  @!P0 SYNCS.PHASECHK.TRANS64 P0, [R0+URZ], R2 ;  /* 0x00000002000085a7 */ /* 0x000ea400080010ff */
[----:B--2---:R-:W-:Y:S05]  /*c230*/  @!P0 BRA `(.L_x_329) ;  /* 0xfffffffc00f08947 */ /* 0x004fea000383ffff */
[----:B------:R-:W-:Y:S05]  /*c240*/  BRA `(.L_x_330) ;  /* 0xffffff8c00987947 */ /* 0x000fea000383ffff */
.L_x_110:
[----:B------:R-:W-:-:S07]  /*c250*/  MOV R0, UR7 ;  /* 0x0000000700007c02 */ /* 0x000fce0008000f00 */
.L_x_331:
[----:B-1----:R1:W2:Y:S02]  /*c260*/  SYNCS.PHASECHK.TRANS64.TRYWAIT P0, [R0+URZ], R3 ;  /* 0x00000003000075a7 */ /* 0x0022a400080011ff */
[----:B--2---:R-:W-:Y:S05]  /*c270*/  @!P0 NANOSLEEP.SYNCS 0x989680 ;  /* 0x009896800000895d */ /* 0x004fea0003900000 */
[----:B------:R-:W2:Y:S02]  /*c280*/  @!P0 SYNCS.PHASECHK.TRANS64 P0, [R0+URZ], R3 ;  /* 0x00000003000085a7 */ /* 0x000ea400080010ff */
[----:B--2---:R-:W-:Y:S05]  /*c290*/  @!P0 BRA `(.L_x_331) ;  /* 0xfffffffc00f08947 */ /* 0x004fea000383ffff */
[----:B------:R-:W-:Y:S05]  /*c2a0*/  BRA `(.L_x_332) ;  /* 0xffffff8c00a47947 */ /* 0x000fea000383ffff */
.L_x_111:
[----:B------:R-:W-:-:S07]  /*c2b0*/  MOV R0, UR7 ;  /* 0x0000000700007c02 */ /* 0x000fce0008000f00 */
.L_x_333:
[----:B-1----:R1:W2:Y:S02]  /*c2c0*/  SYNCS.PHASECHK.TRANS64.TRYWAIT P0, [R0+URZ], R3 ;  /* 0x00000003000075a7 */ /* 0x0022a400080011ff */
[----:B--2---:R-:W-:Y:S05]  /*c2d0*/  @!P0 NANOSLEEP.SYNCS 0x989680 ;  /* 0x009896800000895d */ /* 0x004fea0003900000 */
[----:B------:R-:W2:Y:S02]  /*c2e0*/  @!P0 SYNCS.PHASECHK.TRANS64 P0, [R0+URZ], R3 ;  /* 0x00000003000085a7 */ /* 0x000ea400080010ff */
[----:B--2---:R-:W-:Y:S05]  /*c2f0*/  @!P0 BRA `(.L_x_333) ;  /* 0xfffffffc00f08947 */ /* 0x004fea000383ffff */
[----:B------:R-:W-:Y:S05]  /*c300*/  BRA `(.L_x_334) ;  /* 0xffffff8c00b07947 */ /* 0x000fea000383ffff */
.L_x_114:
[----:B------:R-:W-:-:S07]  /*c310*/  MOV R0, UR8 ;  /* 0x0000000800007c02 */ /* 0x000fce0008000f00 */
.L_x_335:
[----:B-1----:R1:W2:Y:S02]  /*c320*/  SYNCS.PHASECHK.TRANS64.TRYWAIT P1, [R0+URZ+0x2e0], R2 ;  /* 0x0002e002000075a7 */ /* 0x0022a400080211ff */
[----:B--2---:R-:W-:Y:S05]  /*c330*/  @!P1 NANOSLEEP.SYNCS 0x989680 ;  /* 0x009896800000995d */ /* 0x004fea0003900000 */
[----:B------:R-:W2:Y:S02]  /*c340*/  @!P1 SYNCS.PHASECHK.TRANS64 P1, [R0+URZ+0x2e0], R2 ;  /* 0x0002e002000095a7 */ /* 0x000ea400080210ff */
[----:B--2---:R-:W-:Y:S05]  /*c350*/  @!P1 BRA `(.L_x_335) ;  /* 0xfffffffc00f09947 */ /* 0x004fea000383ffff */
[----:B------:R-:W-:Y:S05]  /*c360*/  BRA `(.L_x_336) ;  /* 0xffffff8c00fc7947 */ /* 0x000fea000383ffff */
.L_x_119:
[----:B--2---:R2:W4:Y:S02]  /*c370*/  SYNCS.PHASECHK.TRANS64.TRYWAIT P0, [R0+URZ+0x260], R2 ;  /* 0x00026002000075a7 */ /* 0x00452400080011ff */
[----:B----4-:R-:W-:Y:S05]  /*c380*/  @!P0 NANOSLEEP.SYNCS 0x989680 ;  /* 0x009896800000895d */ /* 0x010fea0003900000 */
[----:B------:R-:W4:Y:S02]  /*c390*/  @!P0 SYNCS.PHASECHK.TRANS64 P0, [R0+URZ+0x260], R2 ;  /* 0x00026002000085a7 */ /* 0x000f2400080010ff */
[----:B----4-:R-:W-:Y:S05]  /*c3a0*/  @!P0 BRA `(.L_x_119) ;  /* 0xfffffffc00f08947 */ /* 0x010fea000383ffff */
[----:B------:R-:W-:Y:S05]  /*c3b0*/  BRA `(.L_x_337) ;  /* 0xffffff9400007947 */ /* 0x000fea000383ffff */
.L_x_122:
[----:B------:R-:W-:Y:S07]  /*c3c0*/  MOV R0, UR6 ;  /* 0x0000000600007c02 */ /* 0x000fee0008000f00 */
.L_x_338:
[----:B--2---:R2:W4:Y:S02]  /*c3d0*/  SYNCS.PHASECHK.TRANS64.TRYWAIT P0, [R0+URZ+0x258], R2 ;  /* 0x00025802000075a7 */ /* 0x00452400080011ff */
[----:B----4-:R-:W-:Y:S05]  /*c3e0*/  @!P0 NANOSLEEP.SYNCS 0x989680 ;  /* 0x009896800000895d */ /* 0x010fea0003900000 */
[----:B------:R-:W4:Y:S02]  /*c3f0*/  @!P0 SYNCS.PHASECHK.TRANS64 P0, [R0+URZ+0x258], R2 ;  /* 0x00025802000085a7 */ /* 0x000f2400080010ff */
[----:B----4-:R-:W-:Y:S05]  /*c400*/  @!P0 BRA `(.L_x_338) ;  /* 0xfffffffc00f08947 */ /* 0x010fea000383ffff */
[----:B------:R-:W-:Y:S05]  /*c410*/  BRA `(.L_x_121) ;  /* 0xffffff9400ec7947 */ /* 0x000fea000383ffff */
.L_x_125:
[----:B------:R-:W-:Y:S07]  /*c420*/  MOV R0, UR6 ;  /* 0x0000000600007c02 */ /* 0x000fee0008000f00 */
.L_x_339:
[----:B-1----:R1:W2:Y:S02]  /*c430*/  SYNCS.PHASECHK.TRANS64.TRYWAIT P2, [R0+URZ+0x248], R24 ;  /* 0x00024818000075a7 */ /* 0x0022a400080411ff */
[----:B--2---:R-:W-:Y:S05]  /*c440*/  @!P2 NANOSLEEP.SYNCS 0x989680 ;  /* 0x009896800000a95d */ /* 0x004fea0003900000 */
[----:B------:R-:W2:Y:S02]  /*c450*/  @!P2 SYNCS.PHASECHK.TRANS64 P2, [R0+URZ+0x248], R24 ;  /* 0x000248180000a5a7 */ /* 0x000ea400080410ff */
[----:B--2---:R-:W-:Y:S05]  /*c460*/  @!P2 BRA `(.L_x_339) ;  /* 0xfffffffc00f0a947 */ /* 0x004fea000383ffff */
[----:B------:R-:W-:Y:S05]  /*c470*/  BRA `(.L_x_340) ;  /* 0xffffff9800807947 */ /* 0x000fea000383ffff */
.L_x_128:
[----:B--2---:R2:W3:Y:S02]  /*c480*/  SYNCS.PHASECHK.TRANS64.TRYWAIT P0, [R0+URZ+0x260], R2 ;  /* 0x00026002000075a7 */ /* 0x0044e400080011ff */
[----:B---3--:R-:W-:Y:S05]  /*c490*/  @!P0 NANOSLEEP.SYNCS 0x989680 ;  /* 0x009896800000895d */ /* 0x008fea0003900000 */
[----:B------:R-:W3:Y:S02]  /*c4a0*/  @!P0 SYNCS.PHASECHK.TRANS64 P0, [R0+URZ+0x260], R2 ;  /* 0x00026002000085a7 */ /* 0x000ee400080010ff */
[----:B---3--:R-:W-:Y:S05]  /*c4b0*/  @!P0 BRA `(.L_x_128) ;  /* 0xfffffffc00f08947 */ /* 0x008fea000383ffff */
[----:B------:R-:W-:Y:S05]  /*c4c0*/  BRA `(.L_x_341) ;  /* 0xffffff9c00e07947 */ /* 0x000fea000383ffff */
.L_x_140:
[----:B-1----:R-:W-:Y:S04]  /*c4d0*/  MOV R0, UR43 ;  /* 0x0000002b00007c02 */ /* 0x002fe80008000f00 */
[----:B------:R1:W2:Y:S03]  /*c4e0*/  SYNCS.PHASECHK.TRANS64.TRYWAIT P1, [R0+URZ+0x240], R3 ;  /* 0x00024003000075a7 */ /* 0x0002a600080211ff */
[----:B--2---:R-:W-:Y:S05]  /*c4f0*/  @!P1 NANOSLEEP.SYNCS 0x989680 ;  /* 0x009896800000995d */ /* 0x004fea0003900000 */
[----:B------:R-:W2:Y:S02]  /*c500*/  @!P1 SYNCS.PHASECHK.TRANS64 P1, [R0+URZ+0x240], R3 ;  /* 0x00024003000095a7 */ /* 0x000ea400080210ff */
[----:B--2---:R-:W-:Y:S05]  /*c510*/  @!P1 BRA `(.L_x_140) ;  /* 0xfffffffc00ec9947 */ /* 0x004fea000383ffff */
[----:B------:R-:W-:Y:S05]  /*c520*/  BRA `(.L_x_139) ;  /* 0xffffffa800cc7947 */ /* 0x000fea000383ffff */
.L_x_142:
[----:B-1----:R1:W2:Y:S02]  /*c530*/  SYNCS.PHASECHK.TRANS64.TRYWAIT P1, [R117+URZ+0x280], R4 ;  /* 0x00028004750075a7 */ /* 0x0022a400080211ff */
[----:B--2---:R-:W-:Y:S05]  /*c540*/  @!P1 NANOSLEEP.SYNCS 0x989680 ;  /* 0x009896800000995d */ /* 0x004fea0003900000 */
[----:B------:R-:W2:Y:S02]  /*c550*/  @!P1 SYNCS.PHASECHK.TRANS64 P1, [R117+URZ+0x280], R4 ;  /* 0x00028004750095a7 */ /* 0x000ea400080210ff */
[----:B--2---:R-:W-:Y:S05]  /*c560*/  @!P1 BRA `(.L_x_142) ;  /* 0xfffffffc00f09947 */ /* 0x004fea000383ffff */
[----:B------:R-:W-:Y:S05]  /*c570*/  BRA `(.L_x_141) ;  /* 0xffffffac00087947 */ /* 0x000fea000383ffff */
        .weak           $__internal_0_$__cuda_sm10x_tcgen05_guardrail_trap_col_being_dealloced_not_returned_by_alloc
        .type           $__internal_0_$__cuda_sm10x_tcgen05_guardrail_trap_col_being_dealloced_not_returned_by_alloc,@function
        .size           $__internal_0_$__cuda_sm10x_tcgen05_guardrail_trap_col_being_dealloced_not_returned_by_alloc,($__internal_1_$__cuda_sm10x_tcgen05_guardrail_trap_phase_invalid_during_alloc - $__internal_0_$__cuda_sm10x_tcgen05_guardrail_trap_col_being_dealloced_not_returned_by_alloc)
$__internal_0_$__cuda_sm10x_tcgen05_guardrail_trap_col_being_dealloced_not_returned_by_alloc:
[----:B------:R-:W-:Y:S05]  /*c580*/  BPT.TRAP 0x1 ;  /* 0x000000040000795c */ /* 0x000fea0000300000 */
[----:B------:R-:W-:-:S04]  /*c590*/  HFMA2 R3, -RZ, RZ, 0, 0 ;  /* 0x00000000ff037431 */ /* 0x000fc800000001ff */
[----:B------:R-:W-:Y:S05]  /*c5a0*/  RET.REL.NODEC R2 `(_ZN7cutlass13device_kernelINS_4gemm6kernel13GemmUniversalIN4cute5tupleIJiiiiEEENS1_10collective13CollectiveMmaINS1_35MainloopSm100TmaUmmaWarpSpecializedILi36ELi2ELi4ENS5_IJNS4_1CILi2EEENSA_ILi1EEESC_EEEEENS5_IJNSA_ILi128EEENSA_ILi64EEESG_EEENS_12float_e4m3_tENS5_IJlSC_lEEESI_SJ_NS4_8TiledMMAINS4_8MMA_AtomIJNS4_10MMA_TraitsINS4_25SM100_MMA_F8F6F4_2x1SM_SSEJSI_SI_fSF_SG_NS4_17integral_constantINS4_4UMMA5MajorELSQ_0EEESR_NSO_INSP_7ScaleInELSS_0EEEST_EEEEEENS4_6LayoutINS5_IJSC_SC_SC_EEENS5_IJNSA_ILi0EEESY_SY_EEEEENS5_IJNS4_10UnderscoreES11_S11_EEEEENS4_18SM100_TMA_2SM_LOADENS4_14ComposedLayoutINS4_7SwizzleILi2ELi4ELi3EEENS4_18smem_ptr_flag_bitsILi8EEENSW_INS5_IJNSA_ILi8EEESG_EEENS5_IJSG_SC_EEEEEEEvNS4_8identityES14_S1E_vS1F_EENS_8epilogue10collective18CollectiveEpilogueINS1H_23Sm100TmaWarpSpecializedILi1ELi1ELi32ELb0ELb0EEEJNS5_IJSG_SG_SG_EEENS5_IJNSW_ISG_SC_EES1N_EEESI_SJ_SI_SJ_NS1H_6fusion15FusionCallbacksIS1L_NS1P_13LinCombEltActINS1H_6thread4SiLuESI_fSI_fLNS_15FloatRoundStyleE2EEES1M_S1O_JEEENS4_5SM1004TMEM4LOAD26SM100_TMEM_LOAD_32dp32b32xENS4_13SM90_TMA_LOADES1E_NS4_39AutoVectorizingCopyWithAssumedAlignmentILi128EEENS4_14SM90_TMA_STOREES1E_S23_S23_EEEvvEEEEvNT_6ParamsE) ;  /* 0xffffff3802947950 */ /* 0x000fea0003c3ffff */
        .weak           $__internal_1_$__cuda_sm10x_tcgen05_guardrail_trap_phase_invalid_during_alloc
        .type           $__internal_1_$__cuda_sm10x_tcgen05_guardrail_trap_phase_invalid_during_alloc,@function
        .size           $__internal_1_$__cuda_sm10x_tcgen05_guardrail_trap_phase_invalid_during_alloc,($__internal_2_$__cuda_sm10x_tcgen05_guardrail_trap_unallocated_columns_being_dealloced - $__internal_1_$__cuda_sm10x_tcgen05_guardrail_trap_phase_invalid_during_alloc)
$__internal_1_$__cuda_sm10x_tcgen05_guardrail_trap_phase_invalid_during_alloc:
[----:B------:R-:W-:Y:S05]  /*c5b0*/  BPT.TRAP 0x1 ;  /* 0x000000040000795c */ /* 0x000fea0000300000 */
[----:B------:R-:W-:-:S04]  /*c5c0*/  MOV R3, 0x0 ;  /* 0x0000000000037802 */ /* 0x000fc80000000f00 */
[----:B------:R-:W-:Y:S05]  /*c5d0*/  RET.REL.NODEC R2 `(_ZN7cutlass13device_kernelINS_4gemm6kernel13GemmUniversalIN4cute5tupleIJiiiiEEENS1_10collective13CollectiveMmaINS1_35MainloopSm100TmaUmmaWarpSpecializedILi36ELi2ELi4ENS5_IJNS4_1CILi2EEENSA_ILi1EEESC_EEEEENS5_IJNSA_ILi128EEENSA_ILi64EEESG_EEENS_12float_e4m3_tENS5_IJlSC_lEEESI_SJ_NS4_8TiledMMAINS4_8MMA_AtomIJNS4_10MMA_TraitsINS4_25SM100_MMA_F8F6F4_2x1SM_SSEJSI_SI_fSF_SG_NS4_17integral_constantINS4_4UMMA5MajorELSQ_0EEESR_NSO_INSP_7ScaleInELSS_0EEEST_EEEEEENS4_6LayoutINS5_IJSC_SC_SC_EEENS5_IJNSA_ILi0EEESY_SY_EEEEENS5_IJNS4_10UnderscoreES11_S11_EEEEENS4_18SM100_TMA_2SM_LOADENS4_14ComposedLayoutINS4_7SwizzleILi2ELi4ELi3EEENS4_18smem_ptr_flag_bitsILi8EEENSW_INS5_IJNSA_ILi8EEESG_EEENS5_IJSG_SC_EEEEEEEvNS4_8identityES14_S1E_vS1F_EENS_8epilogue10collective18CollectiveEpilogueINS1H_23Sm100TmaWarpSpecializedILi1ELi1ELi32ELb0ELb0EEEJNS5_IJSG_SG_SG_EEENS5_IJNSW_ISG_SC_EES1N_EEESI_SJ_SI_SJ_NS1H_6fusion15FusionCallbacksIS1L_NS1P_13LinCombEltActINS1H_6thread4SiLuESI_fSI_fLNS_15FloatRoundStyleE2EEES1M_S1O_JEEENS4_5SM1004TMEM4LOAD26SM100_TMEM_LOAD_32dp32b32xENS4_13SM90_TMA_LOADES1E_NS4_39AutoVectorizingCopyWithAssumedAlignmentILi128EEENS4_14SM90_TMA_STOREES1E_S23_S23_EEEvvEEEEvNT_6ParamsE) ;  /* 0xffffff3802887950 */ /* 0x000fea0003c3ffff */
        .weak           $__internal_2_$__cuda_sm10x_tcgen05_guardrail_trap_unallocated_columns_being_dealloced
        .type           $__internal_2_$__cuda_sm10x_tcgen05_guardrail_trap_unallocated_columns_being_dealloced,@function
        .size           $__internal_2_$__cuda_sm10x_tcgen05_guardrail_trap_unallocated_columns_being_dealloced,($__internal_3_$__cuda_sm20_rcp_rn_f32_slowpath - $__internal_2_$__cuda_sm10x_tcgen05_guardrail_trap_unallocated_columns_being_dealloced)
$__internal_2_$__cuda_sm10x_tcgen05_guardrail_trap_unallocated_columns_being_dealloced:
[----:B------:R-:W-:Y:S05]  /*c5e0*/  BPT.TRAP 0x1 ;  /* 0x000000040000795c */ /* 0x000fea0000300000 */
[----:B------:R-:W-:-:S04]  /*c5f0*/  HFMA2 R3, -RZ, RZ, 0, 0 ;  /* 0x00000000ff037431 */ /* 0x000fc800000001ff */
[----:B------:R-:W-:Y:S05]  /*c600*/  RET.REL.NODEC R2 `(_ZN7cutlass13device_kernelINS_4gemm6kernel13GemmUniversalIN4cute5tupleIJiiiiEEENS1_10collective13CollectiveMmaINS1_35MainloopSm100TmaUmmaWarpSpecializedILi36ELi2ELi4ENS5_IJNS4_1CILi2EEENSA_ILi1EEESC_EEEEENS5_IJNSA_ILi128EEENSA_ILi64EEESG_EEENS_12float_e4m3_tENS5_IJlSC_lEEESI_SJ_NS4_8TiledMMAINS4_8MMA_AtomIJNS4_10MMA_TraitsINS4_25SM100_MMA_F8F6F4_2x1SM_SSEJSI_SI_fSF_SG_NS4_17integral_constantINS4_4UMMA5MajorELSQ_0EEESR_NSO_INSP_7ScaleInELSS_0EEEST_EEEEEENS4_6LayoutINS5_IJSC_SC_SC_EEENS5_IJNSA_ILi0EEESY_SY_EEEEENS5_IJNS4_10UnderscoreES11_S11_EEEEENS4_18SM100_TMA_2SM_LOADENS4_14ComposedLayoutINS4_7SwizzleILi2ELi4ELi3EEENS4_18smem_ptr_flag_bitsILi8EEENSW_INS5_IJNSA_ILi8EEESG_EEENS5_IJSG_SC_EEEEEEEvNS4_8identityES14_S1E_vS1F_EENS_8epilogue10collective18CollectiveEpilogueINS1H_23Sm100TmaWarpSpecializedILi1ELi1ELi32ELb0ELb0EEEJNS5_IJSG_SG_SG_EEENS5_IJNSW_ISG_SC_EES1N_EEESI_SJ_SI_SJ_NS1H_6fusion15FusionCallbacksIS1L_NS1P_13LinCombEltActINS1H_6thread4SiLuESI_fSI_fLNS_15FloatRoundStyleE2EEES1M_S1O_JEEENS4_5SM1004TMEM4LOAD26SM100_TMEM_LOAD_32dp32b32xENS4_13SM90_TMA_LOADES1E_NS4_39AutoVectorizingCopyWithAssumedAlignmentILi128EEENS4_14SM90_TMA_STOREES1E_S23_S23_EEEvvEEEEvNT_6ParamsE) ;  /* 0xffffff38027c7950 */ /* 0x000fea0003c3ffff */
        .weak           $__internal_3_$__cuda_sm20_rcp_rn_f32_slowpath
        .type           $__internal_3_$__cuda_sm20_rcp_rn_f32_slowpath,@function
        .size           $__internal_3_$__cuda_sm20_rcp_rn_f32_slowpath,(.L_x_347 - $__internal_3_$__cuda_sm20_rcp_rn_f32_slowpath)
$__internal_3_$__cuda_sm20_rcp_rn_f32_slowpath:
[----:B------:R-:W-:Y:S01]  /*c610*/  IMAD.SHL.U32 R87, R90, 0x2, RZ ;  /* 0x000000025a577824 */ /* 0x000fe200078e00ff */
[----:B------:R-:W-:Y:S04]  /*c620*/  BSSY.RECONVERGENT B0, `(.L_x_342) ;  /* 0x0000030000007945 */ /* 0x000fe80003800200 */
[----:B------:R-:W-:-:S04]  /*c630*/  SHF.R.U32.HI R87, RZ, 0x18, R87 ;  /* 0x00000018ff577819 */ /* 0x000fc80000011657 */
[----:B------:R-:W-:-:S13]  /*c640*/  ISETP.NE.U32.AND P0, PT, R87, RZ, PT ;  /* 0x000000ff5700720c */ /* 0x000fda0003f05070 */
[----:B------:R-:W-:Y:S05]  /*c650*/  @P0 BRA `(.L_x_343) ;  /* 0x0000000000280947 */ /* 0x000fea0003800000 */
[----:B------:R-:W-:-:S04]  /*c660*/  SHF.L.U32 R64, R90, 0x1, RZ ;  /* 0x000000015a407819 */ /* 0x000fc800000006ff */
[----:B------:R-:W-:-:S13]  /*c670*/  ISETP.NE.AND P0, PT, R64, RZ, PT ;  /* 0x000000ff4000720c */ /* 0x000fda0003f05270 */
[----:B------:R-:W-:Y:S01]  /*c680*/  @P0 FFMA R87, R90, 1.84467440737095516160e+19, RZ ;  /* 0x5f8000005a570823 */ /* 0x000fe200000000ff */
[----:B------:R-:W-:Y:S08]  /*c690*/  @!P0 MUFU.RCP R88, R90 ;  /* 0x0000005a00588308 */ /* 0x000ff00000001000 */
[----:B------:R-:W1:Y:S02]  /*c6a0*/  @P0 MUFU.RCP R64, R87 ;  /* 0x0000005700400308 */ /* 0x000e640000001000 */
[----:B-1----:R-:W-:-:S04]  /*c6b0*/  @P0 FFMA R87, R87, R64, -1 ;  /* 0xbf80000057570423 */ /* 0x002fc80000000040 */
[----:B------:R-:W-:-:S04]  /*c6c0*/  @P0 FADD.FTZ R87, -R87, -RZ ;  /* 0x800000ff57570221 */ /* 0x000fc80000010100 */
[----:B------:R-:W-:-:S04]  /*c6d0*/  @P0 FFMA R87, R64, R87, R64 ;  /* 0x0000005740570223 */ /* 0x000fc80000000040 */
[----:B------:R-:W-:Y:S01]  /*c6e0*/  @P0 FFMA R88, R87, 1.84467440737095516160e+19, RZ ;  /* 0x5f80000057580823 */ /* 0x000fe200000000ff */
[----:B------:R-:W-:Y:S05]  /*c6f0*/  BRA `(.L_x_344) ;  /* 0x0000000000887947 */ /* 0x000fea0003800000 */
.L_x_343:
[----:B------:R-:W-:-:S04]  /*c700*/  IADD3 R64, PT, PT, R87, -0xfd, RZ ;  /* 0xffffff0357407810 */ /* 0x000fc80007ffe0ff */
[----:B------:R-:W-:-:S13]  /*c710*/  ISETP.GT.U32.AND P0, PT, R64, 0x1, PT ;  /* 0x000000014000780c */ /* 0x000fda0003f04070 */
[----:B------:R-:W-:Y:S05]  /*c720*/  @P0 BRA `(.L_x_345) ;  /* 0x0000000000780947 */ /* 0x000fea0003800000 */
[----:B------:R-:W-:Y:S01]  /*c730*/  LOP3.LUT R96, R90, 0x7fffff, RZ, 0xc0, !PT ;  /* 0x007fffff5a607812 */ /* 0x000fe200078ec0ff */
[----:B------:R-:W-:Y:S02]  /*c740*/  IMAD.MOV.U32 R88, RZ, RZ, 0x3 ;  /* 0x00000003ff587424 */ /* 0x000fe400078e00ff */
[----:B------:R-:W-:Y:S01]  /*c750*/  VIADD R87, R87, 0xffffff04 ;  /* 0xffffff0457577836 */ /* 0x000fe20000000000 */
[----:B------:R-:W-:Y:S02]  /*c760*/  LOP3.LUT R96, R96, 0x3f800000, RZ, 0xfc, !PT ;  /* 0x3f80000060607812 */ /* 0x000fe400078efcff */
[----:B------:R-:W-:Y:S02]  /*c770*/  SHF.L.U32 R88, R88, R64, RZ ;  /* 0x0000004058587219 */ /* 0x000fe400000006ff */
[----:B------:R-:W1:Y:S02]  /*c780*/  MUFU.RCP R97, R96 ;  /* 0x0000006000617308 */ /* 0x000e640000001000 */
[----:B-1----:R-:W-:-:S04]  /*c790*/  FFMA R96, R96, R97, -1 ;  /* 0xbf80000060607423 */ /* 0x002fc80000000061 */
[----:B------:R-:W-:-:S04]  /*c7a0*/  FADD.FTZ R96, -R96, -RZ ;  /* 0x800000ff60607221 */ /* 0x000fc80000010100 */
[CCC-:B------:R-:W-:Y:S01]  /*c7b0*/  FFMA.RM R98, R97.reuse, R96.reuse, R97.reuse ;  /* 0x0000006061627223 */ /* 0x1c0fe20000004061 */
[----:B------:R-:W-:-:S04]  /*c7c0*/  FFMA.RP R96, R97, R96, R97 ;  /* 0x0000006061607223 */ /* 0x000fc80000008061 */
[C---:B------:R-:W-:Y:S02]  /*c7d0*/  LOP3.LUT R97, R98.reuse, 0x7fffff, RZ, 0xc0, !PT ;  /* 0x007fffff62617812 */ /* 0x040fe400078ec0ff */
[----:B------:R-:W-:Y:S02]  /*c7e0*/  FSETP.NEU.FTZ.AND P0, PT, R98, R96, PT ;  /* 0x000000606200720b */ /* 0x000fe40003f1d000 */
[----:B------:R-:W-:Y:S02]  /*c7f0*/  LOP3.LUT R97, R97, 0x800000, RZ, 0xfc, !PT ;  /* 0x0080000061617812 */ /* 0x000fe400078efcff */
[----:B------:R-:W-:Y:S02]  /*c800*/  SEL R96, RZ, 0xffffffff, !P0 ;  /* 0xffffffffff607807 */ /* 0x000fe40004000000 */
[----:B------:R-:W-:Y:S02]  /*c810*/  LOP3.LUT R88, R88, R97, RZ, 0xc0, !PT ;  /* 0x0000006158587212 */ /* 0x000fe400078ec0ff */
[----:B------:R-:W-:Y:S01]  /*c820*/  SHF.R.U32.HI R87, RZ, R87, R97 ;  /* 0x00000057ff577219 */ /* 0x000fe20000011661 */
[----:B------:R-:W-:Y:S01]  /*c830*/  IMAD.MOV R96, RZ, RZ, -R96 ;  /* 0x000000ffff607224 */ /* 0x000fe200078e0a60 */
[----:B------:R-:W-:-:S04]  /*c840*/  SHF.R.U32.HI R88, RZ, R64, R88 ;  /* 0x00000040ff587219 */ /* 0x000fc80000011658 */
[----:B------:R-:W-:Y:S02]  /*c850*/  LOP3.LUT P1, RZ, R96, R64, R97, 0xf8, !PT ;  /* 0x0000004060ff7212 */ /* 0x000fe4000782f861 */
[C---:B------:R-:W-:Y:S02]  /*c860*/  LOP3.LUT P2, RZ, R88.reuse, 0x1, RZ, 0xc0, !PT ;  /* 0x0000000158ff7812 */ /* 0x040fe4000784c0ff */
[----:B------:R-:W-:-:S04]  /*c870*/  LOP3.LUT P0, RZ, R88, 0x2, RZ, 0xc0, !PT ;  /* 0x0000000258ff7812 */ /* 0x000fc8000780c0ff */
[----:B------:R-:W-:-:S04]  /*c880*/  PLOP3.LUT P0, PT, P2, P1, P0, 0xe0, 0x0 ;  /* 0x000000000000781c */ /* 0x000fc80001703c00 */
[----:B------:R-:W-:Y:S02]  /*c890*/  SEL R64, RZ, 0x1, !P0 ;  /* 0x00000001ff407807 */ /* 0x000fe40004000000 */
[----:B------:R-:W-:-:S03]  /*c8a0*/  LOP3.LUT P0, RZ, R90, 0x7fffff, RZ, 0xc0, !PT ;  /* 0x007fffff5aff7812 */ /* 0x000fc6000780c0ff */
[----:B------:R-:W-:-:S05]  /*c8b0*/  IMAD.MOV R64, RZ, RZ, -R64 ;  /* 0x000000ffff407224 */ /* 0x000fca00078e0a40 */
[----:B------:R-:W-:-:S13]  /*c8c0*/  ISETP.GE.AND P1, PT, R64, RZ, PT ;  /* 0x000000ff4000720c */ /* 0x000fda0003f26270 */
[----:B------:R-:W-:-:S04]  /*c8d0*/  @!P1 VIADD R87, R87, 0x1 ;  /* 0x0000000157579836 */ /* 0x000fc80000000000 */
[----:B------:R-:W-:-:S05]  /*c8e0*/  @!P0 IMAD.SHL.U32 R87, R87, 0x2, RZ ;  /* 0x0000000257578824 */ /* 0x000fca00078e00ff */
[----:B------:R-:W-:Y:S01]  /*c8f0*/  LOP3.LUT R88, R87, 0x80000000, R90, 0xf8, !PT ;  /* 0x8000000057587812 */ /* 0x000fe200078ef85a */
[----:B------:R-:W-:Y:S05]  /*c900*/  BRA `(.L_x_344) ;  /* 0x0000000000047947 */ /* 0x000fea0003800000 */
.L_x_345:
[----:B------:R1:W2:Y:S02]  /*c910*/  MUFU.RCP R88, R90 ;  /* 0x0000005a00587308 */ /* 0x0002a40000001000 */
.L_x_344:
[----:B------:R-:W-:Y:S05]  /*c920*/  BSYNC.RECONVERGENT B0 ;  /* 0x0000000000007941 */ /* 0x000fea0003800200 */
.L_x_342:
[----:B--2---:R-:W-:Y:S02]  /*c930*/  MOV R64, R88 ;  /* 0x0000005800407202 */ /* 0x004fe40000000f00 */
[----:B------:R-:W-:Y:S01]  /*c940*/  MOV R88, R89 ;  /* 0x0000005900587202 */ /* 0x000fe20000000f00 */
[----:B------:R-:W-:-:S04]  /*c950*/  HFMA2 R89, -RZ, RZ, 0, 0 ;  /* 0x00000000ff597431 */ /* 0x000fc800000001ff */
[----:B-1----:R-:W-:Y:S05]  /*c960*/  RET.REL.NODEC R88 `(_ZN7cutlass13device_kernelINS_4gemm6kernel13GemmUniversalIN4cute5tupleIJiiiiEEENS1_10collective13CollectiveMmaINS1_35MainloopSm100TmaUmmaWarpSpecializedILi36ELi2ELi4ENS5_IJNS4_1CILi2EEENSA_ILi1EEESC_EEEEENS5_IJNSA_ILi128EEENSA_ILi64EEESG_EEENS_12float_e4m3_tENS5_IJlSC_lEEESI_SJ_NS4_8TiledMMAINS4_8MMA_AtomIJNS4_10MMA_TraitsINS4_25SM100_MMA_F8F6F4_2x1SM_SSEJSI_SI_fSF_SG_NS4_17integral_constantINS4_4UMMA5MajorELSQ_0EEESR_NSO_INSP_7ScaleInELSS_0EEEST_EEEEEENS4_6LayoutINS5_IJSC_SC_SC_EEENS5_IJNSA_ILi0EEESY_SY_EEEEENS5_IJNS4_10UnderscoreES11_S11_EEEEENS4_18SM100_TMA_2SM_LOADENS4_14ComposedLayoutINS4_7SwizzleILi2ELi4ELi3EEENS4_18smem_ptr_flag_bitsILi8EEENSW_INS5_IJNSA_ILi8EEESG_EEENS5_IJSG_SC_EEEEEEEvNS4_8identityES14_S1E_vS1F_EENS_8epilogue10collective18CollectiveEpilogueINS1H_23Sm100TmaWarpSpecializedILi1ELi1ELi32ELb0ELb0EEEJNS5_IJSG_SG_SG_EEENS5_IJNSW_ISG_SC_EES1N_EEESI_SJ_SI_SJ_NS1H_6fusion15FusionCallbacksIS1L_NS1P_13LinCombEltActINS1H_6thread4SiLuESI_fSI_fLNS_15FloatRoundStyleE2EEES1M_S1O_JEEENS4_5SM1004TMEM4LOAD26SM100_TMEM_LOAD_32dp32b32xENS4_13SM90_TMA_LOADES1E_NS4_39AutoVectorizingCopyWithAssumedAlignmentILi128EEENS4_14SM90_TMA_STOREES1E_S23_S23_EEEvvEEEEvNT_6ParamsE) ;  /* 0xffffff3458a47950 */ /* 0x002fea0003c3ffff */
.L_x_346:
[----:B------:R-:W-:-:S00]  /*c970*/  BRA `(.L_x_346) ;  /* 0xfffffffc00fc7947 */ /* 0x000fc0000383ffff */
[----:B------:R-:W-:-:S00]  /*c980*/  NOP ;  /* 0x0000000000007918 */ /* 0x000fc00000000000 */
[----:B------:R-:W-:-:S00]  /*c990*/  NOP ;  /* 0x0000000000007918 */ /* 0x000fc00000000000 */
[----:B------:R-:W-:-:S00]  /*c9a0*/  NOP ;  /* 0x0000000000007918 */ /* 0x000fc00000000000 */
[----:B------:R-:W-:-:S00]  /*c9b0*/  NOP ;  /* 0x0000000000007918 */ /* 0x000fc00000000000 */
[----:B------:R-:W-:-:S00]  /*c9c0*/  NOP ;  /* 0x0000000000007918 */ /* 0x000fc00000000000 */
[----:B------:R-:W-:-:S00]  /*c9d0*/  NOP ;  /* 0x0000000000007918 */ /* 0x000fc00000000000 */
[----:B------:R-:W-:-:S00]  /*c9e0*/  NOP ;  /* 0x0000000000007918 */ /* 0x000fc00000000000 */
[----:B------:R-:W-:-:S00]  /*c9f0*/  NOP ;  /* 0x0000000000007918 */ /* 0x000fc00000000000 */
.L_x_347:


//--------------------- .nv.global.init           --------------------------
	.section	.nv.global.init,"aw",@progbits
.nv.global.init:
	.type		$str$27,@object
	.size		$str$27,($str$28 - $str$27)
$str$27:
        /*0000*/ 	.byte	0x28, 0x61, 0x64, 0x64, 0x72, 0x65, 0x73, 0x73, 0x20, 0x26, 0x20, 0x6d, 0x61, 0x73, 0x6b, 0x29
        /*0010*/ 	.byte	0x20, 0x3d, 0x3d, 0x20, 0x30, 0x00
	.type		$str$28,@object
	.size		$str$28,($str$26 - $str$28)
$str$28:
        /*0016*/ 	.byte	0x2f, 0x74, 0x6d, 0x70, 0x2f, 0x63, 0x75, 0x74, 0x6c, 0x61, 0x73, 0x73, 0x5f, 0x73, 0x77, 0x65
        /*0026*/ 	.byte	0x65, 0x70, 0x5f, 0x73, 0x72, 0x63, 0x2f, 0x69, 0x6e, 0x63, 0x6c, 0x75, 0x64, 0x65, 0x2f, 0x63
        /*0036*/ 	.byte	0x75, 0x74, 0x65, 0x2f, 0x70, 0x6f, 0x69, 0x6e, 0x74, 0x65, 0x72, 0x5f, 0x66, 0x6c, 0x61, 0x67
        /*0046*/ 	.byte	0x67, 0x65, 0x64, 0x2e, 0x68, 0x70, 0x70, 0x00
	.type		$str$26,@object
	.size		$str$26,($str$25 - $str$26)
$str$26:
        /*004e*/ 	.byte	0x2f, 0x74, 0x6d, 0x70, 0x2f, 0x63, 0x75, 0x74, 0x6c, 0x61, 0x73, 0x73, 0x5f, 0x73, 0x77, 0x65
        /*005e*/ 	.byte	0x65, 0x70, 0x5f, 0x73, 0x72, 0x63, 0x2f, 0x69, 0x6e, 0x63, 0x6c, 0x75, 0x64, 0x65, 0x2f, 0x63
        /*006e*/ 	.byte	0x75, 0x74, 0x65, 0x2f, 0x61, 0x74, 0x6f, 0x6d, 0x2f, 0x63, 0x6f, 0x70, 0x79, 0x5f, 0x74, 0x72
        /*007e*/ 	.byte	0x61, 0x69, 0x74, 0x73, 0x5f, 0x73, 0x6d, 0x31, 0x30, 0x30, 0x2e, 0x68, 0x70, 0x70, 0x00
	.type		$str$25,@object
	.size		$str$25,(__unnamed_1 - $str$25)
$str$25:
        /*008d*/ 	.byte	0x28, 0x28, 0x75, 0x69, 0x6e, 0x74, 0x33, 0x32, 0x5f, 0x74, 0x28, 0x74, 0x68, 0x72, 0x65, 0x61
        /*009d*/ 	.byte	0x64, 0x49, 0x64, 0x78, 0x2e, 0x78, 0x29, 0x20, 0x2f, 0x20, 0x33, 0x32, 0x29, 0x20, 0x25, 0x20
        /*00ad*/ 	.byte	0x34, 0x29, 0x20, 0x3d, 0x3d, 0x20, 0x28, 0x28, 0x28, 0x74, 0x6d, 0x65, 0x6d, 0x5f, 0x61, 0x64
        /*00bd*/ 	.byte	0x64, 0x72, 0x20, 0x3e, 0x3e, 0x20, 0x31, 0x36, 0x29, 0x20, 0x2f, 0x20, 0x33, 0x32, 0x29, 0x20
        /*00cd*/ 	.byte	0x25, 0x20, 0x34, 0x29, 0x00
	.type		__unnamed_1,@object
	.size		__unnamed_1,(__unnamed_2 - __unnamed_1)
__unnamed_1:
        /*00d2*/ 	.byte	0x61, 0x75, 0x74, 0x6f, 0x20, 0x63, 0x75, 0x74, 0x65, 0x3a, 0x3a, 0x61, 0x73, 0x5f, 0x70, 0x6f
        /* <DEDUP_REMOVED lines=24> */
        /*0262*/ 	.byte	0x3c, 0x34, 0x30, 0x39, 0x36, 0x3e, 0x3e, 0x3e, 0x3e, 0x5d, 0x00
	.type		__unnamed_2,@object
	.size		__unnamed_2,(.L_2 - __unnamed_2)
__unnamed_2:
        /* <DEDUP_REMOVED lines=40> */
        /*04ed*/ 	.byte	0x74, 0x65, 0x3a, 0x3a, 0x43, 0x3c, 0x30, 0x3e, 0x3e, 0x3e, 0x3e, 0x5d, 0x00
.L_2:


//--------------------- .nv.shared._ZN7cutlass13device_kernelINS_4gemm6kernel13GemmUniversalIN4cute5tupleIJiiiiEEENS1_10collective13CollectiveMmaINS1_35MainloopSm100TmaUmmaWarpSpecializedILi36ELi2ELi4ENS5_IJNS4_1CILi2EEENSA_ILi1EEESC_EEEEENS5_IJNSA_ILi128EEENSA_ILi64EEESG_EEENS_12float_e4m3_tENS5_IJlSC_lEEESI_SJ_NS4_8TiledMMAINS4_8MMA_AtomIJNS4_10MMA_TraitsINS4_25SM100_MMA_F8F6F4_2x1SM_SSEJSI_SI_fSF_SG_NS4_17integral_constantINS4_4UMMA5MajorELSQ_0EEESR_NSO_INSP_7ScaleInELSS_0EEEST_EEEEEENS4_6LayoutINS5_IJSC_SC_SC_EEENS5_IJNSA_ILi0EEESY_SY_EEEEENS5_IJNS4_10UnderscoreES11_S11_EEEEENS4_18SM100_TMA_2SM_LOADENS4_14ComposedLayoutINS4_7SwizzleILi2ELi4ELi3EEENS4_18smem_ptr_flag_bitsILi8EEENSW_INS5_IJNSA_ILi8EEESG_EEENS5_IJSG_SC_EEEEEEEvNS4_8identityES14_S1E_vS1F_EENS_8epilogue10collective18CollectiveEpilogueINS1H_23Sm100TmaWarpSpecializedILi1ELi1ELi32ELb0ELb0EEEJNS5_IJSG_SG_SG_EEENS5_IJNSW_ISG_SC_EES1N_EEESI_SJ_SI_SJ_NS1H_6fusion15FusionCallbacksIS1L_NS1P_13LinCombEltActINS1H_6thread4SiLuESI_fSI_fLNS_15FloatRoundStyleE2EEES1M_S1O_JEEENS4_5SM1004TMEM4LOAD26SM100_TMEM_LOAD_32dp32b32xENS4_13SM90_TMA_LOADES1E_NS4_39AutoVectorizingCopyWithAssumedAlignmentILi128EEENS4_14SM90_TMA_STOREES1E_S23_S23_EEEvvEEEEvNT_6ParamsE --------------------------
	.section	.nv.shared._ZN7cutlass13device_kernelINS_4gemm6kernel13GemmUniversalIN4cute5tupleIJiiiiEEENS1_10collective13CollectiveMmaINS1_35MainloopSm100TmaUmmaWarpSpecializedILi36ELi2ELi4ENS5_IJNS4_1CILi2EEENSA_ILi1EEESC_EEEEENS5_IJNSA_ILi128EEENSA_ILi64EEESG_EEENS_12float_e4m3_tENS5_IJlSC_lEEESI_SJ_NS4_8TiledMMAINS4_8MMA_AtomIJNS4_10MMA_TraitsINS4_25SM100_MMA_F8F6F4_2x1SM_SSEJSI_SI_fSF_SG_NS4_17integral_constantINS4_4UMMA5MajorELSQ_0EEESR_NSO_INSP_7ScaleInELSS_0EEEST_EEEEEENS4_6LayoutINS5_IJSC_SC_SC_EEENS5_IJNSA_ILi0EEESY_SY_EEEEENS5_IJNS4_10UnderscoreES11_S11_EEEEENS4_18SM100_TMA_2SM_LOADENS4_14ComposedLayoutINS4_7SwizzleILi2ELi4ELi3EEENS4_18smem_ptr_flag_bitsILi8EEENSW_INS5_IJNSA_ILi8EEESG_EEENS5_IJSG_SC_EEEEEEEvNS4_8identityES14_S1E_vS1F_EENS_8epilogue10collective18CollectiveEpilogueINS1H_23Sm100TmaWarpSpecializedILi1ELi1ELi32ELb0ELb0EEEJNS5_IJSG_SG_SG_EEENS5_IJNSW_ISG_SC_EES1N_EEESI_SJ_SI_SJ_NS1H_6fusion15FusionCallbacksIS1L_NS1P_13LinCombEltActINS1H_6thread4SiLuESI_fSI_fLNS_15FloatRoundStyleE2EEES1M_S1O_JEEENS4_5SM1004TMEM4LOAD26SM100_TMEM_LOAD_32dp32b32xENS4_13SM90_TMA_LOADES1E_NS4_39AutoVectorizingCopyWithAssumedAlignmentILi128EEENS4_14SM90_TMA_STOREES1E_S23_S23_EEEvvEEEEvNT_6ParamsE,"aw",@nobits
	.sectionflags	@""
	.align	16
	.zero		1024


//--------------------- .nv.shared.reserved.0     --------------------------
	.section	.nv.shared.reserved.0,"aw",@nobits
	.weak		__nv_reservedSMEM_offset_0_alias
	.size		__nv_reservedSMEM_offset_0_alias, 0, 64
	.other		__nv_reservedSMEM_offset_0_alias,@"STO_CUDA_RESERVED_SHARED STV_DEFAULT"
__nv_reservedSMEM_offset_0_alias:
	.zero		0
.nv.shared.reserved.0:
	.zero		64
	.weak		__nv_reservedSMEM_tcgen05_partition
	.type		__nv_reservedSMEM_tcgen05_partition,@object
	.size		__nv_reservedSMEM_tcgen05_partition,(.L_0 - __nv_reservedSMEM_tcgen05_partition)
__nv_reservedSMEM_tcgen05_partition:
	.zero		32
.L_0:


//--------------------- .nv.global                --------------------------
	.section	.nv.global,"aw",@nobits
.nv.global:
	.type		_ZN39_INTERNAL_5f859f37_4_k_cu_24dc534e_29304cute1_E,@object
	.size		_ZN39_INTERNAL_5f859f37_4_k_cu_24dc534e_29304cute1_E,(_ZN39_INTERNAL_5f859f37_4_k_cu_24dc534e_29304cuda3std3__45__cpo6cbeginE - _ZN39_INTERNAL_5f859f37_4_k_cu_24dc534e_29304cute1_E)
_ZN39_INTERNAL_5f859f37_4_k_cu_24dc534e_29304cute1_E:
	.zero		1
	.type		_ZN39_INTERNAL_5f859f37_4_k_cu_24dc534e_29304cuda3std3__45__cpo6cbeginE,@object
	.size		_ZN39_INTERNAL_5f859f37_4_k_cu_24dc534e_29304cuda3std3__45__cpo6cbeginE,(_ZN39_INTERNAL_5f859f37_4_k_cu_24dc534e_29304cuda3std3__48in_placeE - _ZN39_INTERNAL_5f859f37_4_k_cu_24dc534e_29304cuda3std3__45__cpo6cbeginE)
_ZN39_INTERNAL_5f859f37_4_k_cu_24dc534e_29304cuda3std3__45__cpo6cbeginE:
	.zero		1
	.type		_ZN39_INTERNAL_5f859f37_4_k_cu_24dc534e_29304cuda3std3__48in_placeE,@object
	.size		_ZN39_INTERNAL_5f859f37_4_k_cu_24dc534e_29304cuda3std3__48in_placeE,(_ZN39_INTERNAL_5f859f37_4_k_cu_24dc534e_29304cuda3std6ranges3__45__cpo9iter_moveE - _ZN39_INTERNAL_5f859f37_4_k_cu_24dc534e_29304cuda3std3__48in_placeE)
_ZN39_INTERNAL_5f859f37_4_k_cu_24dc534e_29304cuda3std3__48in_placeE:
	.zero		1
	.type		_ZN39_INTERNAL_5f859f37_4_k_cu_24dc534e_29304cuda3std6ranges3__45__cpo9iter_moveE,@object
	.size		_ZN39_INTERNAL_5f859f37_4_k_cu_24dc534e_29304cuda3std6ranges3__45__cpo9iter_moveE,(_ZN39_INTERNAL_5f859f37_4_k_cu_24dc534e_29304cuda3std3__45__cpo5beginE - _ZN39_INTERNAL_5f859f37_4_k_cu_24dc534e_29304cuda3std6ranges3__45__cpo9iter_moveE)
_ZN39_INTERNAL_5f859f37_4_k_cu_24dc534e_29304cuda3std6ranges3__45__cpo9iter_moveE:
	.zero		1
	.type		_ZN39_INTERNAL_5f859f37_4_k_cu_24dc534e_29304cuda3std3__45__cpo5beginE,@object
	.size		_ZN39_INTERNAL_5f859f37_4_k_cu_24dc534e_29304cuda3std3__45__cpo5beginE,(_ZN39_INTERNAL_5f859f37_4_k_cu_24dc534e_29304cuda3std3__441_GLOBAL__N__5f859f37_4_k_cu_24dc534e_29306ignoreE - _ZN39_INTERNAL_5f859f37_4_k_cu_24dc534e_29304cuda3std3__45__cpo5beginE)
_ZN39_INTERNAL_5f859f37_4_k_cu_24dc534e_29304cuda3std3__45__cpo5beginE:
	.zero		1
	.type		_ZN39_INTERNAL_5f859f37_4_k_cu_24dc534e_29304cuda3std3__441_GLOBAL__N__5f859f37_4_k_cu_24dc534e_29306ignoreE,@object
	.size		_ZN39_INTERNAL_5f859f37_4_k_cu_24dc534e_29304cuda3std3__441_GLOBAL__N__5f859f37_4_k_cu_24dc534e_29306ignoreE,(_ZN39_INTERNAL_5f859f37_4_k_cu_24dc534e_29304cute7productE - _ZN39_INTERNAL_5f859f37_4_k_cu_24dc534e_29304cuda3std3__441_GLOBAL__N__5f859f37_4_k_cu_24dc534e_29306ignoreE)
_ZN39_INTERNAL_5f859f37_4_k_cu_24dc534e_29304cuda3std3__441_GLOBAL__N__5f859f37_4_k_cu_24dc534e_29306ignoreE:
	.zero		1
	.type		_ZN39_INTERNAL_5f859f37_4_k_cu_24dc534e_29304cute7productE,@object
	.size		_ZN39_INTERNAL_5f859f37_4_k_cu_24dc534e_29304cute7productE,(_ZN39_INTERNAL_5f859f37_4_k_cu_24dc534e_29304cuda3std3__45__cpo3endE - _ZN39_INTERNAL_5f859f37_4_k_cu_24dc534e_29304cute7productE)
_ZN39_INTERNAL_5f859f37_4_k_cu_24dc534e_29304cute7productE:
	.zero		1
	.type		_ZN39_INTERNAL_5f859f37_4_k_cu_24dc534e_29304cuda3std3__45__cpo3endE,@object
	.size		_ZN39_INTERNAL_5f859f37_4_k_cu_24dc534e_29304cuda3std3__45__cpo3endE,(_ZN39_INTERNAL_5f859f37_4_k_cu_24dc534e_29304cuda3std3__419piecewise_constructE - _ZN39_INTERNAL_5f859f37_4_k_cu_24dc534e_29304cuda3std3__45__cpo3endE)
_ZN39_INTERNAL_5f859f37_4_k_cu_24dc534e_29304cuda3std3__45__cpo3endE:
	.zero		1
	.type		_ZN39_INTERNAL_5f859f37_4_k_cu_24dc534e_29304cuda3std3__419piecewise_constructE,@object
	.size		_ZN39_INTERNAL_5f859f37_4_k_cu_24dc534e_29304cuda3std3__419piecewise_constructE,(_ZN39_INTERNAL_5f859f37_4_k_cu_24dc534e_29304cuda3std3__45__cpo4cendE - _ZN39_INTERNAL_5f859f37_4_k_cu_24dc534e_29304cuda3std3__419piecewise_constructE)
_ZN39_INTERNAL_5f859f37_4_k_cu_24dc534e_29304cuda3std3__419piecewise_constructE:
	.zero		1
	.type		_ZN39_INTERNAL_5f859f37_4_k_cu_24dc534e_29304cuda3std3__45__cpo4cendE,@object
	.size		_ZN39_INTERNAL_5f859f37_4_k_cu_24dc534e_29304cuda3std3__45__cpo4cendE,(_ZN39_INTERNAL_5f859f37_4_k_cu_24dc534e_29304cuda3std6ranges3__45__cpo4swapE - _ZN39_INTERNAL_5f859f37_4_k_cu_24dc534e_29304cuda3std3__45__cpo4cendE)
_ZN39_INTERNAL_5f859f37_4_k_cu_24dc534e_29304cuda3std3__45__cpo4cendE:
	.zero		1
	.type		_ZN39_INTERNAL_5f859f37_4_k_cu_24dc534e_29304cuda3std6ranges3__45__cpo4swapE,@object
	.size		_ZN39_INTERNAL_5f859f37_4_k_cu_24dc534e_29304cuda3std6ranges3__45__cpo4swapE,(.L_10 - _ZN39_INTERNAL_5f859f37_4_k_cu_24dc534e_29304cuda3std6ranges3__45__cpo4swapE)
_ZN39_INTERNAL_5f859f37_4_k_cu_24dc534e_29304cuda3std6ranges3__45__cpo4swapE:
	.zero		1
.L_10:


//--------------------- .nv.constant0._ZN7cutlass13device_kernelINS_4gemm6kernel13GemmUniversalIN4cute5tupleIJiiiiEEENS1_10collective13CollectiveMmaINS1_35MainloopSm100TmaUmmaWarpSpecializedILi36ELi2ELi4ENS5_IJNS4_1CILi2EEENSA_ILi1EEESC_EEEEENS5_IJNSA_ILi128EEENSA_ILi64EEESG_EEENS_12float_e4m3_tENS5_IJlSC_lEEESI_SJ_NS4_8TiledMMAINS4_8MMA_AtomIJNS4_10MMA_TraitsINS4_25SM100_MMA_F8F6F4_2x1SM_SSEJSI_SI_fSF_SG_NS4_17integral_constantINS4_4UMMA5MajorELSQ_0EEESR_NSO_INSP_7ScaleInELSS_0EEEST_EEEEEENS4_6LayoutINS5_IJSC_SC_SC_EEENS5_IJNSA_ILi0EEESY_SY_EEEEENS5_IJNS4_10UnderscoreES11_S11_EEEEENS4_18SM100_TMA_2SM_LOADENS4_14ComposedLayoutINS4_7SwizzleILi2ELi4ELi3EEENS4_18smem_ptr_flag_bitsILi8EEENSW_INS5_IJNSA_ILi8EEESG_EEENS5_IJSG_SC_EEEEEEEvNS4_8identityES14_S1E_vS1F_EENS_8epilogue10collective18CollectiveEpilogueINS1H_23Sm100TmaWarpSpecializedILi1ELi1ELi32ELb0ELb0EEEJNS5_IJSG_SG_SG_EEENS5_IJNSW_ISG_SC_EES1N_EEESI_SJ_SI_SJ_NS1H_6fusion15FusionCallbacksIS1L_NS1P_13LinCombEltActINS1H_6thread4SiLuESI_fSI_fLNS_15FloatRoundStyleE2EEES1M_S1O_JEEENS4_5SM1004TMEM4LOAD26SM100_TMEM_LOAD_32dp32b32xENS4_13SM90_TMA_LOADES1E_NS4_39AutoVectorizingCopyWithAssumedAlignmentILi128EEENS4_14SM90_TMA_STOREES1E_S23_S23_EEEvvEEEEvNT_6ParamsE --------------------------
	.section	.nv.constant0._ZN7cutlass13device_kernelINS_4gemm6kernel13GemmUniversalIN4cute5tupleIJiiiiEEENS1_10collective13CollectiveMmaINS1_35MainloopSm100TmaUmmaWarpSpecializedILi36ELi2ELi4ENS5_IJNS4_1CILi2EEENSA_ILi1EEESC_EEEEENS5_IJNSA_ILi128EEENSA_ILi64EEESG_EEENS_12float_e4m3_tENS5_IJlSC_lEEESI_SJ_NS4_8TiledMMAINS4_8MMA_AtomIJNS4_10MMA_TraitsINS4_25SM100_MMA_F8F6F4_2x1SM_SSEJSI_SI_fSF_SG_NS4_17integral_constantINS4_4UMMA5MajorELSQ_0EEESR_NSO_INSP_7ScaleInELSS_0EEEST_EEEEEENS4_6LayoutINS5_IJSC_SC_SC_EEENS5_IJNSA_ILi0EEESY_SY_EEEEENS5_IJNS4_10UnderscoreES11_S11_EEEEENS4_18SM100_TMA_2SM_LOADENS4_14ComposedLayoutINS4_7SwizzleILi2ELi4ELi3EEENS4_18smem_ptr_flag_bitsILi8EEENSW_INS5_IJNSA_ILi8EEESG_EEENS5_IJSG_SC_EEEEEEEvNS4_8identityES14_S1E_vS1F_EENS_8epilogue10collective18CollectiveEpilogueINS1H_23Sm100TmaWarpSpecializedILi1ELi1ELi32ELb0ELb0EEEJNS5_IJSG_SG_SG_EEENS5_IJNSW_ISG_SC_EES1N_EEESI_SJ_SI_SJ_NS1H_6fusion15FusionCallbacksIS1L_NS1P_13LinCombEltActINS1H_6thread4SiLuESI_fSI_fLNS_15FloatRoundStyleE2EEES1M_S1O_JEEENS4_5SM1004TMEM4LOAD26SM100_TMEM_LOAD_32dp32b32xENS4_13SM90_TMA_LOADES1E_NS4_39AutoVectorizingCopyWithAssumedAlignmentILi128EEENS4_14SM90_TMA_STOREES1E_S23_S23_EEEvvEEEEvNT_6ParamsE,"a",@progbits
	.sectionflags	@""
	.align	4
.nv.constant0._ZN7cutlass13device_kernelINS_4gemm6kernel13GemmUniversalIN4cute5tupleIJiiiiEEENS1_10collective13CollectiveMmaINS1_35MainloopSm100TmaUmmaWarpSpecializedILi36ELi2ELi4ENS5_IJNS4_1CILi2EEENSA_ILi1EEESC_EEEEENS5_IJNSA_ILi128EEENSA_ILi64EEESG_EEENS_12float_e4m3_tENS5_IJlSC_lEEESI_SJ_NS4_8TiledMMAINS4_8MMA_AtomIJNS4_10MMA_TraitsINS4_25SM100_MMA_F8F6F4_2x1SM_SSEJSI_SI_fSF_SG_NS4_17integral_constantINS4_4UMMA5MajorELSQ_0EEESR_NSO_INSP_7ScaleInELSS_0EEEST_EEEEEENS4_6LayoutINS5_IJSC_SC_SC_EEENS5_IJNSA_ILi0EEESY_SY_EEEEENS5_IJNS4_10UnderscoreES11_S11_EEEEENS4_18SM100_TMA_2SM_LOADENS4_14ComposedLayoutINS4_7SwizzleILi2ELi4ELi3EEENS4_18smem_ptr_flag_bitsILi8EEENSW_INS5_IJNSA_ILi8EEESG_EEENS5_IJSG_SC_EEEEEEEvNS4_8identityES14_S1E_vS1F_EENS_8epilogue10collective18CollectiveEpilogueINS1H_23Sm100TmaWarpSpecializedILi1ELi1ELi32ELb0ELb0EEEJNS5_IJSG_SG_SG_EEENS5_IJNSW_ISG_SC_EES1N_EEESI_SJ_SI_SJ_NS1H_6fusion15FusionCallbacksIS1L_NS1P_13LinCombEltActINS1H_6thread4SiLuESI_fSI_fLNS_15FloatRoundStyleE2EEES1M_S1O_JEEENS4_5SM1004TMEM4LOAD26SM100_TMEM_LOAD_32dp32b32xENS4_13SM90_TMA_LOADES1E_NS4_39AutoVectorizingCopyWithAssumedAlignmentILi128EEENS4_14SM90_TMA_STOREES1E_S23_S23_EEEvvEEEEvNT_6ParamsE:
	.zero		2944


//--------------------- SYMBOLS --------------------------

	.type		.nv.reservedSmem.offset0,@object
	.size		.nv.reservedSmem.offset0,0x4
	.type		.nv.reservedSmem.cap,@object
	.size		.nv.reservedSmem.cap,0x4
	.type		__assertfail,@function
